//
// Generated by NVIDIA NVVM Compiler
//
// Compiler Build ID: CL-36424714
// Cuda compilation tools, release 13.0, V13.0.88
// Based on NVVM 20.0.0
//

.version 9.0
.target sm_100
.address_size 64

	// .globl	batchGradientsKernel

.visible .entry batchGradientsKernel(
	.param .u32 batchGradientsKernel_param_0,
	.param .u64 .ptr .align 1 batchGradientsKernel_param_1,
	.param .u64 .ptr .align 1 batchGradientsKernel_param_2,
	.param .u64 .ptr .align 1 batchGradientsKernel_param_3,
	.param .u32 batchGradientsKernel_param_4,
	.param .u64 .ptr .align 1 batchGradientsKernel_param_5,
	.param .u32 batchGradientsKernel_param_6,
	.param .u64 .ptr .align 1 batchGradientsKernel_param_7,
	.param .u32 batchGradientsKernel_param_8
)
{
	.reg .pred 	%p<55>;
	.reg .b32 	%r<170>;
	.reg .b64 	%rd<113>;
	.reg .b64 	%fd<121>;

	ld.param.u32 	%r67, [batchGradientsKernel_param_0];
	ld.param.u64 	%rd6, [batchGradientsKernel_param_1];
	ld.param.u64 	%rd7, [batchGradientsKernel_param_2];
	ld.param.u64 	%rd3, [batchGradientsKernel_param_3];
	ld.param.u32 	%r66, [batchGradientsKernel_param_4];
	ld.param.u64 	%rd4, [batchGradientsKernel_param_5];
	ld.param.u64 	%rd5, [batchGradientsKernel_param_7];
	cvta.to.global.u64 	%rd1, %rd6;
	cvta.to.global.u64 	%rd2, %rd7;
	mov.u32 	%r68, %ctaid.x;
	mov.u32 	%r69, %ntid.x;
	mov.u32 	%r70, %tid.x;
	mad.lo.s32 	%r1, %r68, %r69, %r70;
	setp.ge.s32 	%p1, %r1, %r67;
	@%p1 bra 	$L__BB0_105;
	ld.global.u32 	%r2, [%rd2+24];
	div.s32 	%r3, %r1, %r2;
	ld.global.u32 	%r71, [%rd2+20];
	rem.s32 	%r72, %r1, %r71;
	ld.global.u32 	%r73, [%rd2+16];
	div.s32 	%r4, %r72, %r73;
	rem.s32 	%r74, %r1, %r73;
	ld.global.u32 	%r5, [%rd2];
	div.s32 	%r6, %r74, %r5;
	rem.s32 	%r152, %r1, %r5;
	mul.lo.s32 	%r75, %r3, %r2;
	sub.s32 	%r8, %r1, %r75;
	setp.ge.s32 	%p2, %r1, %r2;
	@%p2 bra 	$L__BB0_36;
	mov.b32 	%r154, 0;
	setp.eq.s32 	%p38, %r3, 2;
	@%p38 bra 	$L__BB0_6;
	setp.eq.s32 	%p39, %r3, 1;
	mov.u32 	%r153, %r5;
	@%p39 bra 	$L__BB0_7;
	setp.ne.s32 	%p40, %r3, 0;
	@%p40 bra 	$L__BB0_14;
	ld.global.u32 	%r153, [%rd2+4];
	mov.u32 	%r152, %r6;
	bra.uni 	$L__BB0_7;
$L__BB0_6:
	ld.global.u32 	%r153, [%rd2+8];
	mov.u32 	%r152, %r4;
$L__BB0_7:
	setp.eq.s32 	%p41, %r153, 1;
	mov.f64 	%fd114, 0d0000000000000000;
	@%p41 bra 	$L__BB0_35;
	setp.ne.s32 	%p42, %r152, 0;
	@%p42 bra 	$L__BB0_15;
	setp.eq.s32 	%p53, %r3, 2;
	@%p53 bra 	$L__BB0_13;
	setp.eq.s32 	%p54, %r3, 1;
	@%p54 bra 	$L__BB0_12;
	add.s32 	%r154, %r5, %r8;
	bra.uni 	$L__BB0_14;
$L__BB0_12:
	add.s32 	%r154, %r8, 1;
	bra.uni 	$L__BB0_14;
$L__BB0_13:
	ld.global.u32 	%r141, [%rd2+4];
	mad.lo.s32 	%r154, %r5, %r141, %r8;
$L__BB0_14:
	mul.wide.s32 	%rd106, %r154, 8;
	add.s64 	%rd107, %rd1, %rd106;
	ld.global.f64 	%fd110, [%rd107];
	mul.wide.s32 	%rd108, %r8, 8;
	add.s64 	%rd109, %rd1, %rd108;
	ld.global.f64 	%fd111, [%rd109];
	sub.f64 	%fd114, %fd110, %fd111;
	bra.uni 	$L__BB0_35;
$L__BB0_15:
	add.s32 	%r124, %r153, -1;
	setp.ne.s32 	%p43, %r152, %r124;
	@%p43 bra 	$L__BB0_22;
	mul.wide.s32 	%rd102, %r8, 8;
	add.s64 	%rd103, %rd1, %rd102;
	ld.global.f64 	%fd2, [%rd103];
	setp.eq.s32 	%p51, %r3, 2;
	@%p51 bra 	$L__BB0_20;
	setp.eq.s32 	%p52, %r3, 1;
	@%p52 bra 	$L__BB0_19;
	sub.s32 	%r155, %r8, %r5;
	bra.uni 	$L__BB0_21;
$L__BB0_19:
	add.s32 	%r155, %r8, -1;
	bra.uni 	$L__BB0_21;
$L__BB0_20:
	ld.global.u32 	%r139, [%rd2+4];
	mul.lo.s32 	%r140, %r5, %r139;
	sub.s32 	%r155, %r8, %r140;
$L__BB0_21:
	mul.wide.s32 	%rd104, %r155, 8;
	add.s64 	%rd105, %rd1, %rd104;
	ld.global.f64 	%fd109, [%rd105];
	sub.f64 	%fd114, %fd2, %fd109;
	bra.uni 	$L__BB0_35;
$L__BB0_22:
	setp.ne.s32 	%p44, %r152, 1;
	add.s32 	%r125, %r153, -2;
	setp.ne.s32 	%p45, %r152, %r125;
	and.pred  	%p46, %p44, %p45;
	@%p46 bra 	$L__BB0_29;
	setp.eq.s32 	%p49, %r3, 2;
	@%p49 bra 	$L__BB0_27;
	setp.eq.s32 	%p50, %r3, 1;
	@%p50 bra 	$L__BB0_26;
	add.s32 	%r138, %r5, %r8;
	mul.wide.s32 	%rd98, %r138, 8;
	add.s64 	%rd99, %rd1, %rd98;
	ld.global.f64 	%fd112, [%rd99];
	sub.s32 	%r156, %r8, %r5;
	bra.uni 	$L__BB0_28;
$L__BB0_26:
	mul.wide.s32 	%rd96, %r8, 8;
	add.s64 	%rd97, %rd1, %rd96;
	ld.global.f64 	%fd112, [%rd97+8];
	add.s32 	%r156, %r8, -1;
	bra.uni 	$L__BB0_28;
$L__BB0_27:
	ld.global.u32 	%r135, [%rd2+4];
	mul.lo.s32 	%r136, %r5, %r135;
	add.s32 	%r137, %r136, %r8;
	mul.wide.s32 	%rd94, %r137, 8;
	add.s64 	%rd95, %rd1, %rd94;
	ld.global.f64 	%fd112, [%rd95];
	sub.s32 	%r156, %r8, %r136;
$L__BB0_28:
	mul.wide.s32 	%rd100, %r156, 8;
	add.s64 	%rd101, %rd1, %rd100;
	ld.global.f64 	%fd107, [%rd101];
	sub.f64 	%fd108, %fd112, %fd107;
	mul.f64 	%fd114, %fd108, 0d3FE0000000000000;
	bra.uni 	$L__BB0_35;
$L__BB0_29:
	setp.eq.s32 	%p47, %r3, 2;
	@%p47 bra 	$L__BB0_33;
	setp.eq.s32 	%p48, %r3, 1;
	@%p48 bra 	$L__BB0_32;
	shl.b32 	%r157, %r5, 1;
	sub.s32 	%r132, %r8, %r157;
	mul.wide.s32 	%rd86, %r132, 8;
	add.s64 	%rd87, %rd1, %rd86;
	ld.global.f64 	%fd100, [%rd87];
	mul.wide.s32 	%rd88, %r5, 8;
	add.s64 	%rd89, %rd87, %rd88;
	ld.global.f64 	%fd101, [%rd89];
	mul.f64 	%fd102, %fd101, 0d4020000000000000;
	sub.f64 	%fd103, %fd100, %fd102;
	add.s32 	%r133, %r5, %r8;
	mul.wide.s32 	%rd90, %r133, 8;
	add.s64 	%rd91, %rd1, %rd90;
	ld.global.f64 	%fd104, [%rd91];
	fma.rn.f64 	%fd113, %fd104, 0d4020000000000000, %fd103;
	bra.uni 	$L__BB0_34;
$L__BB0_32:
	mul.wide.s32 	%rd84, %r8, 8;
	add.s64 	%rd85, %rd1, %rd84;
	ld.global.f64 	%fd95, [%rd85+-16];
	ld.global.f64 	%fd96, [%rd85+-8];
	mul.f64 	%fd97, %fd96, 0d4020000000000000;
	sub.f64 	%fd98, %fd95, %fd97;
	ld.global.f64 	%fd99, [%rd85+8];
	fma.rn.f64 	%fd113, %fd99, 0d4020000000000000, %fd98;
	mov.b32 	%r157, 2;
	bra.uni 	$L__BB0_34;
$L__BB0_33:
	ld.global.u32 	%r126, [%rd2+4];
	mul.lo.s32 	%r127, %r5, %r126;
	shl.b32 	%r157, %r127, 1;
	sub.s32 	%r128, %r8, %r157;
	mul.wide.s32 	%rd78, %r128, 8;
	add.s64 	%rd79, %rd1, %rd78;
	ld.global.f64 	%fd90, [%rd79];
	sub.s32 	%r129, %r8, %r127;
	mul.wide.s32 	%rd80, %r129, 8;
	add.s64 	%rd81, %rd1, %rd80;
	ld.global.f64 	%fd91, [%rd81];
	mul.f64 	%fd92, %fd91, 0d4020000000000000;
	sub.f64 	%fd93, %fd90, %fd92;
	add.s32 	%r130, %r127, %r8;
	mul.wide.s32 	%rd82, %r130, 8;
	add.s64 	%rd83, %rd1, %rd82;
	ld.global.f64 	%fd94, [%rd83];
	fma.rn.f64 	%fd113, %fd94, 0d4020000000000000, %fd93;
$L__BB0_34:
	add.s32 	%r134, %r157, %r8;
	mul.wide.s32 	%rd92, %r134, 8;
	add.s64 	%rd93, %rd1, %rd92;
	ld.global.f64 	%fd105, [%rd93];
	sub.f64 	%fd106, %fd113, %fd105;
	div.rn.f64 	%fd114, %fd106, 0d4028000000000000;
$L__BB0_35:
	div.s32 	%r142, %r8, %r5;
	mul.lo.s32 	%r143, %r142, %r5;
	sub.s32 	%r144, %r8, %r143;
	mad.lo.s32 	%r145, %r142, %r66, %r144;
	cvta.to.global.u64 	%rd110, %rd3;
	mul.wide.s32 	%rd111, %r145, 8;
	add.s64 	%rd112, %rd110, %rd111;
	st.global.f64 	[%rd112], %fd114;
	bra.uni 	$L__BB0_105;
$L__BB0_36:
	shl.b32 	%r76, %r2, 1;
	setp.ge.s32 	%p3, %r1, %r76;
	@%p3 bra 	$L__BB0_71;
	mov.b32 	%r160, 0;
	setp.eq.s32 	%p21, %r3, 2;
	@%p21 bra 	$L__BB0_41;
	setp.eq.s32 	%p22, %r3, 1;
	mov.u32 	%r159, %r5;
	@%p22 bra 	$L__BB0_42;
	setp.ne.s32 	%p23, %r3, 0;
	@%p23 bra 	$L__BB0_49;
	ld.global.u32 	%r159, [%rd2+4];
	mov.u32 	%r152, %r6;
	bra.uni 	$L__BB0_42;
$L__BB0_41:
	ld.global.u32 	%r159, [%rd2+8];
	mov.u32 	%r152, %r4;
$L__BB0_42:
	setp.eq.s32 	%p24, %r159, 1;
	mov.f64 	%fd117, 0d0000000000000000;
	@%p24 bra 	$L__BB0_70;
	setp.ne.s32 	%p25, %r152, 0;
	@%p25 bra 	$L__BB0_50;
	setp.eq.s32 	%p36, %r3, 2;
	@%p36 bra 	$L__BB0_48;
	setp.eq.s32 	%p37, %r3, 1;
	@%p37 bra 	$L__BB0_47;
	add.s32 	%r160, %r5, %r8;
	bra.uni 	$L__BB0_49;
$L__BB0_47:
	add.s32 	%r160, %r8, 1;
	bra.uni 	$L__BB0_49;
$L__BB0_48:
	ld.global.u32 	%r118, [%rd2+4];
	mad.lo.s32 	%r160, %r5, %r118, %r8;
$L__BB0_49:
	mul.wide.s32 	%rd71, %r160, 8;
	add.s64 	%rd72, %rd1, %rd71;
	ld.global.f64 	%fd87, [%rd72];
	mul.wide.s32 	%rd73, %r8, 8;
	add.s64 	%rd74, %rd1, %rd73;
	ld.global.f64 	%fd88, [%rd74];
	sub.f64 	%fd117, %fd87, %fd88;
	bra.uni 	$L__BB0_70;
$L__BB0_50:
	add.s32 	%r101, %r159, -1;
	setp.ne.s32 	%p26, %r152, %r101;
	@%p26 bra 	$L__BB0_57;
	mul.wide.s32 	%rd67, %r8, 8;
	add.s64 	%rd68, %rd1, %rd67;
	ld.global.f64 	%fd16, [%rd68];
	setp.eq.s32 	%p34, %r3, 2;
	@%p34 bra 	$L__BB0_55;
	setp.eq.s32 	%p35, %r3, 1;
	@%p35 bra 	$L__BB0_54;
	sub.s32 	%r161, %r8, %r5;
	bra.uni 	$L__BB0_56;
$L__BB0_54:
	add.s32 	%r161, %r8, -1;
	bra.uni 	$L__BB0_56;
$L__BB0_55:
	ld.global.u32 	%r116, [%rd2+4];
	mul.lo.s32 	%r117, %r5, %r116;
	sub.s32 	%r161, %r8, %r117;
$L__BB0_56:
	mul.wide.s32 	%rd69, %r161, 8;
	add.s64 	%rd70, %rd1, %rd69;
	ld.global.f64 	%fd86, [%rd70];
	sub.f64 	%fd117, %fd16, %fd86;
	bra.uni 	$L__BB0_70;
$L__BB0_57:
	setp.ne.s32 	%p27, %r152, 1;
	add.s32 	%r102, %r159, -2;
	setp.ne.s32 	%p28, %r152, %r102;
	and.pred  	%p29, %p27, %p28;
	@%p29 bra 	$L__BB0_64;
	setp.eq.s32 	%p32, %r3, 2;
	@%p32 bra 	$L__BB0_62;
	setp.eq.s32 	%p33, %r3, 1;
	@%p33 bra 	$L__BB0_61;
	add.s32 	%r115, %r5, %r8;
	mul.wide.s32 	%rd63, %r115, 8;
	add.s64 	%rd64, %rd1, %rd63;
	ld.global.f64 	%fd115, [%rd64];
	sub.s32 	%r162, %r8, %r5;
	bra.uni 	$L__BB0_63;
$L__BB0_61:
	mul.wide.s32 	%rd61, %r8, 8;
	add.s64 	%rd62, %rd1, %rd61;
	ld.global.f64 	%fd115, [%rd62+8];
	add.s32 	%r162, %r8, -1;
	bra.uni 	$L__BB0_63;
$L__BB0_62:
	ld.global.u32 	%r112, [%rd2+4];
	mul.lo.s32 	%r113, %r5, %r112;
	add.s32 	%r114, %r113, %r8;
	mul.wide.s32 	%rd59, %r114, 8;
	add.s64 	%rd60, %rd1, %rd59;
	ld.global.f64 	%fd115, [%rd60];
	sub.s32 	%r162, %r8, %r113;
$L__BB0_63:
	mul.wide.s32 	%rd65, %r162, 8;
	add.s64 	%rd66, %rd1, %rd65;
	ld.global.f64 	%fd84, [%rd66];
	sub.f64 	%fd85, %fd115, %fd84;
	mul.f64 	%fd117, %fd85, 0d3FE0000000000000;
	bra.uni 	$L__BB0_70;
$L__BB0_64:
	setp.eq.s32 	%p30, %r3, 2;
	@%p30 bra 	$L__BB0_68;
	setp.eq.s32 	%p31, %r3, 1;
	@%p31 bra 	$L__BB0_67;
	shl.b32 	%r163, %r5, 1;
	sub.s32 	%r109, %r8, %r163;
	mul.wide.s32 	%rd51, %r109, 8;
	add.s64 	%rd52, %rd1, %rd51;
	ld.global.f64 	%fd77, [%rd52];
	mul.wide.s32 	%rd53, %r5, 8;
	add.s64 	%rd54, %rd52, %rd53;
	ld.global.f64 	%fd78, [%rd54];
	mul.f64 	%fd79, %fd78, 0d4020000000000000;
	sub.f64 	%fd80, %fd77, %fd79;
	add.s32 	%r110, %r5, %r8;
	mul.wide.s32 	%rd55, %r110, 8;
	add.s64 	%rd56, %rd1, %rd55;
	ld.global.f64 	%fd81, [%rd56];
	fma.rn.f64 	%fd116, %fd81, 0d4020000000000000, %fd80;
	bra.uni 	$L__BB0_69;
$L__BB0_67:
	mul.wide.s32 	%rd49, %r8, 8;
	add.s64 	%rd50, %rd1, %rd49;
	ld.global.f64 	%fd72, [%rd50+-16];
	ld.global.f64 	%fd73, [%rd50+-8];
	mul.f64 	%fd74, %fd73, 0d4020000000000000;
	sub.f64 	%fd75, %fd72, %fd74;
	ld.global.f64 	%fd76, [%rd50+8];
	fma.rn.f64 	%fd116, %fd76, 0d4020000000000000, %fd75;
	mov.b32 	%r163, 2;
	bra.uni 	$L__BB0_69;
$L__BB0_68:
	ld.global.u32 	%r103, [%rd2+4];
	mul.lo.s32 	%r104, %r5, %r103;
	shl.b32 	%r163, %r104, 1;
	sub.s32 	%r105, %r8, %r163;
	mul.wide.s32 	%rd43, %r105, 8;
	add.s64 	%rd44, %rd1, %rd43;
	ld.global.f64 	%fd67, [%rd44];
	sub.s32 	%r106, %r8, %r104;
	mul.wide.s32 	%rd45, %r106, 8;
	add.s64 	%rd46, %rd1, %rd45;
	ld.global.f64 	%fd68, [%rd46];
	mul.f64 	%fd69, %fd68, 0d4020000000000000;
	sub.f64 	%fd70, %fd67, %fd69;
	add.s32 	%r107, %r104, %r8;
	mul.wide.s32 	%rd47, %r107, 8;
	add.s64 	%rd48, %rd1, %rd47;
	ld.global.f64 	%fd71, [%rd48];
	fma.rn.f64 	%fd116, %fd71, 0d4020000000000000, %fd70;
$L__BB0_69:
	add.s32 	%r111, %r163, %r8;
	mul.wide.s32 	%rd57, %r111, 8;
	add.s64 	%rd58, %rd1, %rd57;
	ld.global.f64 	%fd82, [%rd58];
	sub.f64 	%fd83, %fd116, %fd82;
	div.rn.f64 	%fd117, %fd83, 0d4028000000000000;
$L__BB0_70:
	div.s32 	%r119, %r8, %r5;
	mul.lo.s32 	%r120, %r119, %r5;
	sub.s32 	%r121, %r8, %r120;
	mad.lo.s32 	%r122, %r119, %r66, %r121;
	cvta.to.global.u64 	%rd75, %rd4;
	mul.wide.s32 	%rd76, %r122, 8;
	add.s64 	%rd77, %rd75, %rd76;
	st.global.f64 	[%rd77], %fd117;
	bra.uni 	$L__BB0_105;
$L__BB0_71:
	mov.b32 	%r166, 0;
	setp.eq.s32 	%p4, %r3, 2;
	@%p4 bra 	$L__BB0_75;
	setp.eq.s32 	%p5, %r3, 1;
	mov.u32 	%r165, %r5;
	@%p5 bra 	$L__BB0_76;
	setp.ne.s32 	%p6, %r3, 0;
	@%p6 bra 	$L__BB0_83;
	ld.global.u32 	%r165, [%rd2+4];
	mov.u32 	%r152, %r6;
	bra.uni 	$L__BB0_76;
$L__BB0_75:
	ld.global.u32 	%r165, [%rd2+8];
	mov.u32 	%r152, %r4;
$L__BB0_76:
	setp.eq.s32 	%p7, %r165, 1;
	mov.f64 	%fd120, 0d0000000000000000;
	@%p7 bra 	$L__BB0_104;
	setp.ne.s32 	%p8, %r152, 0;
	@%p8 bra 	$L__BB0_84;
	setp.eq.s32 	%p19, %r3, 2;
	@%p19 bra 	$L__BB0_82;
	setp.eq.s32 	%p20, %r3, 1;
	@%p20 bra 	$L__BB0_81;
	add.s32 	%r166, %r5, %r8;
	bra.uni 	$L__BB0_83;
$L__BB0_81:
	add.s32 	%r166, %r8, 1;
	bra.uni 	$L__BB0_83;
$L__BB0_82:
	ld.global.u32 	%r95, [%rd2+4];
	mad.lo.s32 	%r166, %r5, %r95, %r8;
$L__BB0_83:
	mul.wide.s32 	%rd36, %r166, 8;
	add.s64 	%rd37, %rd1, %rd36;
	ld.global.f64 	%fd64, [%rd37];
	mul.wide.s32 	%rd38, %r8, 8;
	add.s64 	%rd39, %rd1, %rd38;
	ld.global.f64 	%fd65, [%rd39];
	sub.f64 	%fd120, %fd64, %fd65;
	bra.uni 	$L__BB0_104;
$L__BB0_84:
	add.s32 	%r78, %r165, -1;
	setp.ne.s32 	%p9, %r152, %r78;
	@%p9 bra 	$L__BB0_91;
	mul.wide.s32 	%rd32, %r8, 8;
	add.s64 	%rd33, %rd1, %rd32;
	ld.global.f64 	%fd30, [%rd33];
	setp.eq.s32 	%p17, %r3, 2;
	@%p17 bra 	$L__BB0_89;
	setp.eq.s32 	%p18, %r3, 1;
	@%p18 bra 	$L__BB0_88;
	sub.s32 	%r167, %r8, %r5;
	bra.uni 	$L__BB0_90;
$L__BB0_88:
	add.s32 	%r167, %r8, -1;
	bra.uni 	$L__BB0_90;
$L__BB0_89:
	ld.global.u32 	%r93, [%rd2+4];
	mul.lo.s32 	%r94, %r5, %r93;
	sub.s32 	%r167, %r8, %r94;
$L__BB0_90:
	mul.wide.s32 	%rd34, %r167, 8;
	add.s64 	%rd35, %rd1, %rd34;
	ld.global.f64 	%fd63, [%rd35];
	sub.f64 	%fd120, %fd30, %fd63;
	bra.uni 	$L__BB0_104;
$L__BB0_91:
	setp.ne.s32 	%p10, %r152, 1;
	add.s32 	%r79, %r165, -2;
	setp.ne.s32 	%p11, %r152, %r79;
	and.pred  	%p12, %p10, %p11;
	@%p12 bra 	$L__BB0_98;
	setp.eq.s32 	%p15, %r3, 2;
	@%p15 bra 	$L__BB0_96;
	setp.eq.s32 	%p16, %r3, 1;
	@%p16 bra 	$L__BB0_95;
	add.s32 	%r92, %r5, %r8;
	mul.wide.s32 	%rd28, %r92, 8;
	add.s64 	%rd29, %rd1, %rd28;
	ld.global.f64 	%fd118, [%rd29];
	sub.s32 	%r168, %r8, %r5;
	bra.uni 	$L__BB0_97;
$L__BB0_95:
	mul.wide.s32 	%rd26, %r8, 8;
	add.s64 	%rd27, %rd1, %rd26;
	ld.global.f64 	%fd118, [%rd27+8];
	add.s32 	%r168, %r8, -1;
	bra.uni 	$L__BB0_97;
$L__BB0_96:
	ld.global.u32 	%r89, [%rd2+4];
	mul.lo.s32 	%r90, %r5, %r89;
	add.s32 	%r91, %r90, %r8;
	mul.wide.s32 	%rd24, %r91, 8;
	add.s64 	%rd25, %rd1, %rd24;
	ld.global.f64 	%fd118, [%rd25];
	sub.s32 	%r168, %r8, %r90;
$L__BB0_97:
	mul.wide.s32 	%rd30, %r168, 8;
	add.s64 	%rd31, %rd1, %rd30;
	ld.global.f64 	%fd61, [%rd31];
	sub.f64 	%fd62, %fd118, %fd61;
	mul.f64 	%fd120, %fd62, 0d3FE0000000000000;
	bra.uni 	$L__BB0_104;
$L__BB0_98:
	setp.eq.s32 	%p13, %r3, 2;
	@%p13 bra 	$L__BB0_102;
	setp.eq.s32 	%p14, %r3, 1;
	@%p14 bra 	$L__BB0_101;
	shl.b32 	%r169, %r5, 1;
	sub.s32 	%r86, %r8, %r169;
	mul.wide.s32 	%rd16, %r86, 8;
	add.s64 	%rd17, %rd1, %rd16;
	ld.global.f64 	%fd54, [%rd17];
	mul.wide.s32 	%rd18, %r5, 8;
	add.s64 	%rd19, %rd17, %rd18;
	ld.global.f64 	%fd55, [%rd19];
	mul.f64 	%fd56, %fd55, 0d4020000000000000;
	sub.f64 	%fd57, %fd54, %fd56;
	add.s32 	%r87, %r5, %r8;
	mul.wide.s32 	%rd20, %r87, 8;
	add.s64 	%rd21, %rd1, %rd20;
	ld.global.f64 	%fd58, [%rd21];
	fma.rn.f64 	%fd119, %fd58, 0d4020000000000000, %fd57;
	bra.uni 	$L__BB0_103;
$L__BB0_101:
	mul.wide.s32 	%rd14, %r8, 8;
	add.s64 	%rd15, %rd1, %rd14;
	ld.global.f64 	%fd49, [%rd15+-16];
	ld.global.f64 	%fd50, [%rd15+-8];
	mul.f64 	%fd51, %fd50, 0d4020000000000000;
	sub.f64 	%fd52, %fd49, %fd51;
	ld.global.f64 	%fd53, [%rd15+8];
	fma.rn.f64 	%fd119, %fd53, 0d4020000000000000, %fd52;
	mov.b32 	%r169, 2;
	bra.uni 	$L__BB0_103;
$L__BB0_102:
	ld.global.u32 	%r80, [%rd2+4];
	mul.lo.s32 	%r81, %r5, %r80;
	shl.b32 	%r169, %r81, 1;
	sub.s32 	%r82, %r8, %r169;
	mul.wide.s32 	%rd8, %r82, 8;
	add.s64 	%rd9, %rd1, %rd8;
	ld.global.f64 	%fd44, [%rd9];
	sub.s32 	%r83, %r8, %r81;
	mul.wide.s32 	%rd10, %r83, 8;
	add.s64 	%rd11, %rd1, %rd10;
	ld.global.f64 	%fd45, [%rd11];
	mul.f64 	%fd46, %fd45, 0d4020000000000000;
	sub.f64 	%fd47, %fd44, %fd46;
	add.s32 	%r84, %r81, %r8;
	mul.wide.s32 	%rd12, %r84, 8;
	add.s64 	%rd13, %rd1, %rd12;
	ld.global.f64 	%fd48, [%rd13];
	fma.rn.f64 	%fd119, %fd48, 0d4020000000000000, %fd47;
$L__BB0_103:
	add.s32 	%r88, %r169, %r8;
	mul.wide.s32 	%rd22, %r88, 8;
	add.s64 	%rd23, %rd1, %rd22;
	ld.global.f64 	%fd59, [%rd23];
	sub.f64 	%fd60, %fd119, %fd59;
	div.rn.f64 	%fd120, %fd60, 0d4028000000000000;
$L__BB0_104:
	div.s32 	%r96, %r8, %r5;
	mul.lo.s32 	%r97, %r96, %r5;
	sub.s32 	%r98, %r8, %r97;
	mad.lo.s32 	%r99, %r96, %r66, %r98;
	cvta.to.global.u64 	%rd40, %rd5;
	mul.wide.s32 	%rd41, %r99, 8;
	add.s64 	%rd42, %rd40, %rd41;
	st.global.f64 	[%rd42], %fd120;
$L__BB0_105:
	ret;

}


// ===== COMPILED SASS (sm_100) =====

	.target	sm_100

	.elftype	@"ET_EXEC"


//--------------------- .note.nv.tkinfo           --------------------------
	.section	.note.nv.tkinfo,"",@"SHT_NOTE"
	.sectionflags	@"SHF_NOTE_NV_TKINFO"
	.tkinfo
        /*0018*/ 	.word	0x00000002
        /*0030*/ 	.string	""
        /*0030*/ 	.string	"ptxas"
        /*0030*/ 	.string	"Cuda compilation tools, release 13.0, V13.0.88"
        /*0030*/ 	.string	"Build cuda_13.0.r13.0/compiler.36424714_0"
        /*0030*/ 	.string	"-arch sm_100 -m 64 "



//--------------------- .note.nv.cuinfo           --------------------------
	.section	.note.nv.cuinfo,"",@"SHT_NOTE"
	.sectionflags	@"SHF_NOTE_NV_CUINFO"
        /*0018*/ 	.short	0x0002
        /*001a*/ 	.short	0x0064
        /*001c*/ 	.short	0x0082
	.zero		2


//--------------------- .nv.info                  --------------------------
	.section	.nv.info,"",@"SHT_CUDA_INFO"
	.align	4


	//----- nvinfo : EIATTR_REGCOUNT
	.align		4
        /*0000*/ 	.byte	0x04, 0x2f
        /*0002*/ 	.short	(.L_1 - .L_0)
	.align		4
.L_0:
        /*0004*/ 	.word	index@(batchGradientsKernel)
        /*0008*/ 	.word	0x0000001b


	//----- nvinfo : EIATTR_FRAME_SIZE
	.align		4
.L_1:
        /*000c*/ 	.byte	0x04, 0x11
        /*000e*/ 	.short	(.L_3 - .L_2)
	.align		4
.L_2:
        /*0010*/ 	.word	index@($__internal_0_$__cuda_sm20_div_rn_f64_full)
        /*0014*/ 	.word	0x00000000


	//----- nvinfo : EIATTR_FRAME_SIZE
	.align		4
.L_3:
        /*0018*/ 	.byte	0x04, 0x11
        /*001a*/ 	.short	(.L_5 - .L_4)
	.align		4
.L_4:
        /*001c*/ 	.word	index@(batchGradientsKernel)
        /*0020*/ 	.word	0x00000000


	//----- nvinfo : EIATTR_MIN_STACK_SIZE
	.align		4
.L_5:
        /*0024*/ 	.byte	0x04, 0x12
        /*0026*/ 	.short	(.L_7 - .L_6)
	.align		4
.L_6:
        /*0028*/ 	.word	index@(batchGradientsKernel)
        /*002c*/ 	.word	0x00000000
.L_7:


//--------------------- .nv.compat                --------------------------
	.section	.nv.compat,"",@"SHT_CUDA_COMPAT_INFO"
	.align	4
        /*0000*/ 	.byte	0x02, 0x09, 0x00, 0x00, 0x02, 0x02, 0x01, 0x00, 0x02, 0x05, 0x05, 0x00, 0x03, 0x07, 0x01, 0x01
        /*0010*/ 	.byte	0x02, 0x03, 0x00, 0x00, 0x02, 0x06, 0x01, 0x00, 0x04, 0x0b, 0x08, 0x00, 0x01, 0x00, 0x00, 0x00
        /*0020*/ 	.byte	0x00, 0x00, 0x00, 0x00


//--------------------- .nv.info.batchGradientsKernel --------------------------
	.section	.nv.info.batchGradientsKernel,"",@"SHT_CUDA_INFO"
	.sectionflags	@""
	.align	4


	//----- nvinfo : EIATTR_CUDA_API_VERSION
	.align		4
        /*0000*/ 	.byte	0x04, 0x37
        /*0002*/ 	.short	(.L_9 - .L_8)
.L_8:
        /*0004*/ 	.word	0x00000082


	//----- nvinfo : EIATTR_KPARAM_INFO
	.align		4
.L_9:
        /*0008*/ 	.byte	0x04, 0x17
        /*000a*/ 	.short	(.L_11 - .L_10)
.L_10:
        /*000c*/ 	.word	0x00000000
        /*0010*/ 	.short	0x0008
        /*0012*/ 	.short	0x0040
        /*0014*/ 	.byte	0x00, 0xf0, 0x11, 0x00


	//----- nvinfo : EIATTR_KPARAM_INFO
	.align		4
.L_11:
        /*0018*/ 	.byte	0x04, 0x17
        /*001a*/ 	.short	(.L_13 - .L_12)
.L_12:
        /*001c*/ 	.word	0x00000000
        /*0020*/ 	.short	0x0007
        /*0022*/ 	.short	0x0038
        /*0024*/ 	.byte	0x00, 0xf5, 0x21, 0x00


	//----- nvinfo : EIATTR_KPARAM_INFO
	.align		4
.L_13:
        /*0028*/ 	.byte	0x04, 0x17
        /*002a*/ 	.short	(.L_15 - .L_14)
.L_14:
        /*002c*/ 	.word	0x00000000
        /*0030*/ 	.short	0x0006
        /*0032*/ 	.short	0x0030
        /*0034*/ 	.byte	0x00, 0xf0, 0x11, 0x00


	//----- nvinfo : EIATTR_KPARAM_INFO
	.align		4
.L_15:
        /*0038*/ 	.byte	0x04, 0x17
        /*003a*/ 	.short	(.L_17 - .L_16)
.L_16:
        /*003c*/ 	.word	0x00000000
        /*0040*/ 	.short	0x0005
        /*0042*/ 	.short	0x0028
        /*0044*/ 	.byte	0x00, 0xf5, 0x21, 0x00


	//----- nvinfo : EIATTR_KPARAM_INFO
	.align		4
.L_17:
        /*0048*/ 	.byte	0x04, 0x17
        /*004a*/ 	.short	(.L_19 - .L_18)
.L_18:
        /*004c*/ 	.word	0x00000000
        /*0050*/ 	.short	0x0004
        /*0052*/ 	.short	0x0020
        /*0054*/ 	.byte	0x00, 0xf0, 0x11, 0x00


	//----- nvinfo : EIATTR_KPARAM_INFO
	.align		4
.L_19:
        /*0058*/ 	.byte	0x04, 0x17
        /*005a*/ 	.short	(.L_21 - .L_20)
.L_20:
        /*005c*/ 	.word	0x00000000
        /*0060*/ 	.short	0x0003
        /*0062*/ 	.short	0x0018
        /*0064*/ 	.byte	0x00, 0xf5, 0x21, 0x00


	//----- nvinfo : EIATTR_KPARAM_INFO
	.align		4
.L_21:
        /*0068*/ 	.byte	0x04, 0x17
        /*006a*/ 	.short	(.L_23 - .L_22)
.L_22:
        /*006c*/ 	.word	0x00000000
        /*0070*/ 	.short	0x0002
        /*0072*/ 	.short	0x0010
        /*0074*/ 	.byte	0x00, 0xf5, 0x21, 0x00


	//----- nvinfo : EIATTR_KPARAM_INFO
	.align		4
.L_23:
        /*0078*/ 	.byte	0x04, 0x17
        /*007a*/ 	.short	(.L_25 - .L_24)
.L_24:
        /*007c*/ 	.word	0x00000000
        /*0080*/ 	.short	0x0001
        /*0082*/ 	.short	0x0008
        /*0084*/ 	.byte	0x00, 0xf5, 0x21, 0x00


	//----- nvinfo : EIATTR_KPARAM_INFO
	.align		4
.L_25:
        /*0088*/ 	.byte	0x04, 0x17
        /*008a*/ 	.short	(.L_27 - .L_26)
.L_26:
        /*008c*/ 	.word	0x00000000
        /*0090*/ 	.short	0x0000
        /*0092*/ 	.short	0x0000
        /*0094*/ 	.byte	0x00, 0xf0, 0x11, 0x00


	//----- nvinfo : EIATTR_SPARSE_MMA_MASK
	.align		4
.L_27:
        /*0098*/ 	.byte	0x03, 0x50
        /*009a*/ 	.short	0x0000


	//----- nvinfo : EIATTR_MAXREG_COUNT
	.align		4
        /*009c*/ 	.byte	0x03, 0x1b
        /*009e*/ 	.short	0x00ff


	//----- nvinfo : EIATTR_MERCURY_ISA_VERSION
	.align		4
        /*00a0*/ 	.byte	0x03, 0x5f
        /*00a2*/ 	.short	0x0101


	//----- nvinfo : EIATTR_VRC_CTA_INIT_COUNT
	.align		4
        /*00a4*/ 	.byte	0x02, 0x4a
	.zero		1
	.zero		1


	//----- nvinfo : EIATTR_EXIT_INSTR_OFFSETS
	.align		4
        /*00a8*/ 	.byte	0x04, 0x1c
        /*00aa*/ 	.short	(.L_29 - .L_28)


	//   ....[0]....
.L_28:
        /*00ac*/ 	.word	0x00000070


	//   ....[1]....
        /*00b0*/ 	.word	0x00001600


	//   ....[2]....
        /*00b4*/ 	.word	0x000023d0


	//   ....[3]....
        /*00b8*/ 	.word	0x00003170


	//----- nvinfo : EIATTR_INDIRECT_BRANCH_TARGETS
	.align		4
.L_29:
        /*00bc*/ 	.byte	0x04, 0x34
        /*00be*/ 	.short	(.L_31 - .L_30)


	//   ....[0]....
.L_30:
        /*00c0*/ 	.word	.L_x_65@srel
        /*00c4*/ 	.short	0x0
        /*00c6*/ 	.short	0x0
        /*00c8*/ 	.word	0x3
        /*00cc*/ 	.word	.L_x_66@srel
        /*00d0*/ 	.word	.L_x_67@srel
        /*00d4*/ 	.word	.L_x_68@srel


	//   ....[1]....
        /*00d8*/ 	.word	.L_x_69@srel
        /*00dc*/ 	.short	0x0
        /*00de*/ 	.short	0x0
        /*00e0*/ 	.word	0x3
        /*00e4*/ 	.word	.L_x_70@srel
        /*00e8*/ 	.word	.L_x_71@srel
        /*00ec*/ 	.word	.L_x_72@srel


	//   ....[2]....
        /*00f0*/ 	.word	.L_x_73@srel
        /*00f4*/ 	.short	0x0
        /*00f6*/ 	.short	0x0
        /*00f8*/ 	.word	0x3
        /*00fc*/ 	.word	.L_x_74@srel
        /*0100*/ 	.word	.L_x_75@srel
        /*0104*/ 	.word	.L_x_76@srel


	//   ....[3]....
        /*0108*/ 	.word	.L_x_77@srel
        /*010c*/ 	.short	0x0
        /*010e*/ 	.short	0x0
        /*0110*/ 	.word	0x3
        /*0114*/ 	.word	.L_x_78@srel
        /*0118*/ 	.word	.L_x_79@srel
        /*011c*/ 	.word	.L_x_80@srel


	//   ....[4]....
        /*0120*/ 	.word	.L_x_81@srel
        /*0124*/ 	.short	0x0
        /*0126*/ 	.short	0x0
        /*0128*/ 	.word	0x3
        /*012c*/ 	.word	.L_x_82@srel
        /*0130*/ 	.word	.L_x_83@srel
        /*0134*/ 	.word	.L_x_84@srel


	//   ....[5]....
        /*0138*/ 	.word	.L_x_85@srel
        /*013c*/ 	.short	0x0
        /*013e*/ 	.short	0x0
        /*0140*/ 	.word	0x3
        /*0144*/ 	.word	.L_x_86@srel
        /*0148*/ 	.word	.L_x_87@srel
        /*014c*/ 	.word	.L_x_88@srel


	//   ....[6]....
        /*0150*/ 	.word	.L_x_89@srel
        /*0154*/ 	.short	0x0
        /*0156*/ 	.short	0x0
        /*0158*/ 	.word	0x3
        /*015c*/ 	.word	.L_x_90@srel
        /*0160*/ 	.word	.L_x_91@srel
        /*0164*/ 	.word	.L_x_92@srel


	//   ....[7]....
        /*0168*/ 	.word	.L_x_93@srel
        /*016c*/ 	.short	0x0
        /*016e*/ 	.short	0x0
        /*0170*/ 	.word	0x3
        /*0174*/ 	.word	.L_x_94@srel
        /*0178*/ 	.word	.L_x_95@srel
        /*017c*/ 	.word	.L_x_96@srel


	//   ....[8]....
        /*0180*/ 	.word	.L_x_97@srel
        /*0184*/ 	.short	0x0
        /*0186*/ 	.short	0x0
        /*0188*/ 	.word	0x3
        /*018c*/ 	.word	.L_x_98@srel
        /*0190*/ 	.word	.L_x_99@srel
        /*0194*/ 	.word	.L_x_100@srel


	//----- nvinfo : EIATTR_CRS_STACK_SIZE
	.align		4
.L_31:
        /*0198*/ 	.byte	0x04, 0x1e
        /*019a*/ 	.short	(.L_33 - .L_32)
.L_32:
        /*019c*/ 	.word	0x00000000


	//----- nvinfo : EIATTR_CBANK_PARAM_SIZE
	.align		4
.L_33:
        /*01a0*/ 	.byte	0x03, 0x19
        /*01a2*/ 	.short	0x0044


	//----- nvinfo : EIATTR_PARAM_CBANK
	.align		4
        /*01a4*/ 	.byte	0x04, 0x0a
        /*01a6*/ 	.short	(.L_35 - .L_34)
	.align		4
.L_34:
        /*01a8*/ 	.word	index@(.nv.constant0.batchGradientsKernel)
        /*01ac*/ 	.short	0x0380
        /*01ae*/ 	.short	0x0044


	//----- nvinfo : EIATTR_SW_WAR
	.align		4
.L_35:
        /*01b0*/ 	.byte	0x04, 0x36
        /*01b2*/ 	.short	(.L_37 - .L_36)
.L_36:
        /*01b4*/ 	.word	0x00000008
.L_37:


//--------------------- .nv.callgraph             --------------------------
	.section	.nv.callgraph,"",@"SHT_CUDA_CALLGRAPH"
	.align	4
	.sectionentsize	8
	.align		4
        /*0000*/ 	.word	0x00000000
	.align		4
        /*0004*/ 	.word	0xffffffff
	.align		4
        /*0008*/ 	.word	0x00000000
	.align		4
        /*000c*/ 	.word	0xfffffffe
	.align		4
        /*0010*/ 	.word	0x00000000
	.align		4
        /*0014*/ 	.word	0xfffffffd
	.align		4
        /*0018*/ 	.word	0x00000000
	.align		4
        /*001c*/ 	.word	0xfffffffc


//--------------------- .nv.constant2.batchGradientsKernel --------------------------
	.section	.nv.constant2.batchGradientsKernel,"a",@progbits
	.sectionflags	@""
	.align	4
.nv.constant2.batchGradientsKernel:
        /*0000*/ 	.byte	0x40, 0x0a, 0x00, 0x00, 0x60, 0x0a, 0x00, 0x00, 0x20, 0x0a, 0x00, 0x00, 0x80, 0x0d, 0x00, 0x00
        /*0010*/ 	.byte	0xf0, 0x0d, 0x00, 0x00, 0x00, 0x0d, 0x00, 0x00, 0x40, 0x10, 0x00, 0x00, 0xf0, 0x10, 0x00, 0x00
        /*0020*/ 	.byte	0x50, 0x0f, 0x00, 0x00, 0x30, 0x18, 0x00, 0x00, 0x50, 0x18, 0x00, 0x00, 0x10, 0x18, 0x00, 0x00
        /*0030*/ 	.byte	0x70, 0x1b, 0x00, 0x00, 0xe0, 0x1b, 0x00, 0x00, 0xf0, 0x1a, 0x00, 0x00, 0x30, 0x1e, 0x00, 0x00
        /*0040*/ 	.byte	0xe0, 0x1e, 0x00, 0x00, 0x40, 0x1d, 0x00, 0x00, 0xd0, 0x25, 0x00, 0x00, 0xf0, 0x25, 0x00, 0x00
        /*0050*/ 	.byte	0xb0, 0x25, 0x00, 0x00, 0x10, 0x29, 0x00, 0x00, 0x80, 0x29, 0x00, 0x00, 0x90, 0x28, 0x00, 0x00
        /*0060*/ 	.byte	0xd0, 0x2b, 0x00, 0x00, 0x80, 0x2c, 0x00, 0x00, 0xe0, 0x2a, 0x00, 0x00


//--------------------- .text.batchGradientsKernel --------------------------
	.section	.text.batchGradientsKernel,"ax",@progbits
	.align	128
        .global         batchGradientsKernel
        .type           batchGradientsKernel,@function
        .size           batchGradientsKernel,(.L_x_101 - batchGradientsKernel)
        .other          batchGradientsKernel,@"STO_CUDA_ENTRY STV_DEFAULT"
batchGradientsKernel:
.text.batchGradientsKernel:
[----:B------:R-:W-:Y:S01]  /*0000*/  LDC R1, c[0x0][0x37c] ;  /* 0x0000df00ff017b82 */ /* 0x000fe20000000800 */
[----:B------:R-:W0:Y:S07]  /*0010*/  S2R R3, SR_TID.X ;  /* 0x0000000000037919 */ /* 0x000e2e0000002100 */
[----:B------:R-:W0:Y:S01]  /*0020*/  S2UR UR4, SR_CTAID.X ;  /* 0x00000000000479c3 */ /* 0x000e220000002500 */
[----:B------:R-:W1:Y:S07]  /*0030*/  LDCU UR5, c[0x0][0x380] ;  /* 0x00007000ff0577ac */ /* 0x000e6e0008000800 */
[----:B------:R-:W0:Y:S02]  /*0040*/  LDC R8, c[0x0][0x360] ;  /* 0x0000d800ff087b82 */ /* 0x000e240000000800 */
[----:B0-----:R-:W-:-:S05]  /*0050*/  IMAD R8, R8, UR4, R3 ;  /* 0x0000000408087c24 */ /* 0x001fca000f8e0203 */
[----:B-1----:R-:W-:-:S13]  /*0060*/  ISETP.GE.AND P0, PT, R8, UR5, PT ;  /* 0x0000000508007c0c */ /* 0x002fda000bf06270 */
[----:B------:R-:W-:Y:S05]  /*0070*/  @P0 EXIT ;  /* 0x000000000000094d */ /* 0x000fea0003800000 */
[----:B------:R-:W0:Y:S01]  /*0080*/  LDC.64 R2, c[0x0][0x390] ;  /* 0x0000e400ff027b82 */ /* 0x000e220000000a00 */
[----:B------:R-:W0:Y:S02]  /*0090*/  LDCU.64 UR6, c[0x0][0x358] ;  /* 0x00006b00ff0677ac */ /* 0x000e240008000a00 */
[----:B0-----:R-:W2:Y:S04]  /*00a0*/  LDG.E R18, desc[UR6][R2.64+0x14] ;  /* 0x0000140602127981 */ /* 0x001ea8000c1e1900 */
[----:B------:R-:W3:Y:S04]  /*00b0*/  LDG.E R11, desc[UR6][R2.64+0x10] ;  /* 0x00001006020b7981 */ /* 0x000ee8000c1e1900 */
[----:B------:R-:W4:Y:S04]  /*00c0*/  LDG.E R9, desc[UR6][R2.64+0x18] ;  /* 0x0000180602097981 */ /* 0x000f28000c1e1900 */
[----:B------:R-:W5:Y:S01]  /*00d0*/  LDG.E R0, desc[UR6][R2.64] ;  /* 0x0000000602007981 */ /* 0x000f62000c1e1900 */
[----:B------:R-:W-:Y:S01]  /*00e0*/  IABS R16, R8 ;  /* 0x0000000800107213 */ /* 0x000fe20000000000 */
[----:B------:R-:W-:Y:S01]  /*00f0*/  UMOV UR4, URZ ;  /* 0x000000ff00047c82 */ /* 0x000fe20008000000 */
[----:B------:R-:W-:-:S02]  /*0100*/  ISETP.GE.AND P3, PT, R8, RZ, PT ;  /* 0x000000ff0800720c */ /* 0x000fc40003f66270 */
[----:B--2---:R-:W-:-:S04]  /*0110*/  IABS R6, R18 ;  /* 0x0000001200067213 */ /* 0x004fc80000000000 */
[----:B------:R-:W0:Y:S01]  /*0120*/  I2F.RP R7, R6 ;  /* 0x0000000600077306 */ /* 0x000e220000209400 */
[----:B---3--:R-:W-:Y:S02]  /*0130*/  IABS R12, R11 ;  /* 0x0000000b000c7213 */ /* 0x008fe40000000000 */
[----:B----4-:R-:W-:-:S05]  /*0140*/  IABS R13, R9 ;  /* 0x00000009000d7213 */ /* 0x010fca0000000000 */
[----:B------:R-:W1:Y:S08]  /*0150*/  I2F.RP R10, R12 ;  /* 0x0000000c000a7306 */ /* 0x000e700000209400 */
[----:B0-----:R-:W0:Y:S08]  /*0160*/  MUFU.RCP R7, R7 ;  /* 0x0000000700077308 */ /* 0x001e300000001000 */
[----:B-1----:R-:W1:Y:S08]  /*0170*/  MUFU.RCP R10, R10 ;  /* 0x0000000a000a7308 */ /* 0x002e700000001000 */
[----:B------:R-:W-:Y:S01]  /*0180*/  I2F.RP R4, R13 ;  /* 0x0000000d00047306 */ /* 0x000fe20000209400 */
[----:B0-----:R-:W-:-:S07]  /*0190*/  VIADD R14, R7, 0xffffffe ;  /* 0x0ffffffe070e7836 */ /* 0x001fce0000000000 */
[----:B------:R0:W2:Y:S01]  /*01a0*/  F2I.FTZ.U32.TRUNC.NTZ R15, R14 ;  /* 0x0000000e000f7305 */ /* 0x0000a2000021f000 */
[----:B-1----:R-:W-:Y:S01]  /*01b0*/  VIADD R5, R10, 0xffffffe ;  /* 0x0ffffffe0a057836 */ /* 0x002fe20000000000 */
[----:B-----5:R-:W-:-:S06]  /*01c0*/  IABS R10, R0 ;  /* 0x00000000000a7213 */ /* 0x020fcc0000000000 */
[----:B------:R-:W1:Y:S01]  /*01d0*/  F2I.FTZ.U32.TRUNC.NTZ R5, R5 ;  /* 0x0000000500057305 */ /* 0x000e62000021f000 */
[----:B0-----:R-:W-:Y:S01]  /*01e0*/  IMAD.MOV.U32 R14, RZ, RZ, RZ ;  /* 0x000000ffff0e7224 */ /* 0x001fe200078e00ff */
[----:B--2---:R-:W-:-:S06]  /*01f0*/  IADD3 R17, PT, PT, RZ, -R15, RZ ;  /* 0x8000000fff117210 */ /* 0x004fcc0007ffe0ff */
[----:B------:R-:W0:Y:S01]  /*0200*/  I2F.RP R20, R10 ;  /* 0x0000000a00147306 */ /* 0x000e220000209400 */
[----:B------:R-:W-:Y:S01]  /*0210*/  IMAD R7, R17, R6, RZ ;  /* 0x0000000611077224 */ /* 0x000fe200078e02ff */
[----:B------:R-:W-:-:S03]  /*0220*/  IABS R17, R18 ;  /* 0x0000001200117213 */ /* 0x000fc60000000000 */
[----:B------:R-:W-:-:S03]  /*0230*/  IMAD.HI.U32 R15, R15, R7, R14 ;  /* 0x000000070f0f7227 */ /* 0x000fc600078e000e */
[----:B------:R2:W3:Y:S01]  /*0240*/  MUFU.RCP R7, R4 ;  /* 0x0000000400077308 */ /* 0x0004e20000001000 */
[----:B------:R-:W-:Y:S01]  /*0250*/  IMAD.MOV.U32 R14, RZ, RZ, R16 ;  /* 0x000000ffff0e7224 */ /* 0x000fe200078e0010 */
[----:B------:R-:W-:Y:S01]  /*0260*/  IADD3 R16, PT, PT, RZ, -R17, RZ ;  /* 0x80000011ff107210 */ /* 0x000fe20007ffe0ff */
[----:B-1----:R-:W-:Y:S02]  /*0270*/  IMAD.MOV R17, RZ, RZ, -R5 ;  /* 0x000000ffff117224 */ /* 0x002fe400078e0a05 */
[----:B------:R-:W-:-:S03]  /*0280*/  IMAD.HI.U32 R15, R15, R14, RZ ;  /* 0x0000000e0f0f7227 */ /* 0x000fc600078e00ff */
[----:B0-----:R-:W0:Y:S01]  /*0290*/  MUFU.RCP R20, R20 ;  /* 0x0000001400147308 */ /* 0x001e220000001000 */
[----:B------:R-:W-:Y:S01]  /*02a0*/  IMAD R16, R15, R16, R14 ;  /* 0x000000100f107224 */ /* 0x000fe200078e020e */
[----:B------:R-:W-:Y:S01]  /*02b0*/  IABS R15, R11 ;  /* 0x0000000b000f7213 */ /* 0x000fe20000000000 */
[----:B------:R-:W-:Y:S02]  /*02c0*/  IMAD R17, R17, R12, RZ ;  /* 0x0000000c11117224 */ /* 0x000fe400078e02ff */
[----:B--2---:R-:W-:Y:S01]  /*02d0*/  IMAD.MOV.U32 R4, RZ, RZ, RZ ;  /* 0x000000ffff047224 */ /* 0x004fe200078e00ff */
[----:B------:R-:W-:Y:S02]  /*02e0*/  ISETP.GT.U32.AND P0, PT, R6, R16, PT ;  /* 0x000000100600720c */ /* 0x000fe40003f04070 */
[----:B------:R-:W-:Y:S01]  /*02f0*/  IADD3 R15, PT, PT, RZ, -R15, RZ ;  /* 0x8000000fff0f7210 */ /* 0x000fe20007ffe0ff */
[----:B------:R-:W-:-:S04]  /*0300*/  IMAD.HI.U32 R17, R5, R17, R4 ;  /* 0x0000001105117227 */ /* 0x000fc800078e0004 */
[----:B---3--:R-:W-:Y:S02]  /*0310*/  VIADD R7, R7, 0xffffffe ;  /* 0x0ffffffe07077836 */ /* 0x008fe40000000000 */
[----:B------:R-:W-:Y:S01]  /*0320*/  IMAD.HI.U32 R19, R17, R14, RZ ;  /* 0x0000000e11137227 */ /* 0x000fe200078e00ff */
[----:B0-----:R-:W-:-:S03]  /*0330*/  IADD3 R4, PT, PT, R20, 0xffffffe, RZ ;  /* 0x0ffffffe14047810 */ /* 0x001fc60007ffe0ff */
[----:B------:R-:W-:Y:S01]  /*0340*/  IMAD R19, R19, R15, R14 ;  /* 0x0000000f13137224 */ /* 0x000fe200078e020e */
[----:B------:R-:W0:Y:S01]  /*0350*/  F2I.FTZ.U32.TRUNC.NTZ R7, R7 ;  /* 0x0000000700077305 */ /* 0x000e22000021f000 */
[----:B------:R-:W-:Y:S01]  /*0360*/  @!P0 IMAD.IADD R16, R16, 0x1, -R6 ;  /* 0x0000000110108824 */ /* 0x000fe200078e0a06 */
[----:B------:R-:W-:Y:S02]  /*0370*/  ISETP.NE.AND P0, PT, R18, RZ, PT ;  /* 0x000000ff1200720c */ /* 0x000fe40003f05270 */
[----:B------:R-:W-:Y:S02]  /*0380*/  ISETP.GT.U32.AND P2, PT, R12, R19, PT ;  /* 0x000000130c00720c */ /* 0x000fe40003f44070 */
[----:B------:R-:W-:Y:S02]  /*0390*/  ISETP.GT.U32.AND P1, PT, R6, R16, PT ;  /* 0x000000100600720c */ /* 0x000fe40003f24070 */
[----:B------:R1:W2:Y:S09]  /*03a0*/  F2I.FTZ.U32.TRUNC.NTZ R5, R4 ;  /* 0x0000000400057305 */ /* 0x0002b2000021f000 */
[----:B------:R-:W-:Y:S01]  /*03b0*/  @!P2 IMAD.IADD R19, R19, 0x1, -R12 ;  /* 0x000000011313a824 */ /* 0x000fe200078e0a0c */
[----:B-1----:R-:W-:Y:S01]  /*03c0*/  MOV R4, RZ ;  /* 0x000000ff00047202 */ /* 0x002fe20000000f00 */
[----:B------:R-:W-:Y:S01]  /*03d0*/  @!P1 IMAD.IADD R16, R16, 0x1, -R6 ;  /* 0x0000000110109824 */ /* 0x000fe200078e0a06 */
[----:B0-----:R-:W-:-:S02]  /*03e0*/  IADD3 R6, PT, PT, RZ, -R7, RZ ;  /* 0x80000007ff067210 */ /* 0x001fc40007ffe0ff */
[----:B------:R-:W-:Y:S01]  /*03f0*/  ISETP.GT.U32.AND P1, PT, R12, R19, PT ;  /* 0x000000130c00720c */ /* 0x000fe20003f24070 */
[----:B--2---:R-:W-:Y:S02]  /*0400*/  IMAD.MOV R23, RZ, RZ, -R5 ;  /* 0x000000ffff177224 */ /* 0x004fe400078e0a05 */
[----:B------:R-:W-:Y:S02]  /*0410*/  IMAD R21, R6, R13, RZ ;  /* 0x0000000d06157224 */ /* 0x000fe400078e02ff */
[----:B------:R-:W-:Y:S02]  /*0420*/  HFMA2 R6, -RZ, RZ, 0, 0 ;  /* 0x00000000ff067431 */ /* 0x000fe400000001ff */
[----:B------:R-:W-:Y:S01]  /*0430*/  @!P3 IMAD.MOV R16, RZ, RZ, -R16 ;  /* 0x000000ffff10b224 */ /* 0x000fe200078e0a10 */
[----:B------:R-:W-:Y:S02]  /*0440*/  @!P0 LOP3.LUT R16, RZ, R18, RZ, 0x33, !PT ;  /* 0x00000012ff108212 */ /* 0x000fe400078e33ff */
[----:B------:R-:W-:-:S02]  /*0450*/  IABS R18, R9 ;  /* 0x0000000900127213 */ /* 0x000fc40000000000 */
[----:B------:R-:W-:Y:S01]  /*0460*/  IABS R22, R16 ;  /* 0x0000001000167213 */ /* 0x000fe20000000000 */
[----:B------:R-:W-:Y:S01]  /*0470*/  @!P1 IMAD.IADD R19, R19, 0x1, -R12 ;  /* 0x0000000113139824 */ /* 0x000fe200078e0a0c */
[----:B------:R-:W-:Y:S01]  /*0480*/  ISETP.NE.AND P1, PT, R11, RZ, PT ;  /* 0x000000ff0b00720c */ /* 0x000fe20003f25270 */
[----:B------:R-:W-:Y:S01]  /*0490*/  IMAD.HI.U32 R21, R7, R21, R6 ;  /* 0x0000001507157227 */ /* 0x000fe200078e0006 */
[-C--:B------:R-:W-:Y:S02]  /*04a0*/  LOP3.LUT R6, RZ, R11.reuse, RZ, 0x33, !PT ;  /* 0x0000000bff067212 */ /* 0x080fe400078e33ff */
[----:B------:R-:W-:Y:S01]  /*04b0*/  LOP3.LUT R11, R16, R11, RZ, 0x3c, !PT ;  /* 0x0000000b100b7212 */ /* 0x000fe200078e3cff */
[----:B------:R-:W-:Y:S02]  /*04c0*/  IMAD.MOV.U32 R7, RZ, RZ, R19 ;  /* 0x000000ffff077224 */ /* 0x000fe400078e0013 */
[----:B------:R-:W-:Y:S02]  /*04d0*/  IMAD R19, R23, R10, RZ ;  /* 0x0000000a17137224 */ /* 0x000fe400078e02ff */
[----:B------:R-:W-:-:S02]  /*04e0*/  @!P3 IMAD.MOV R7, RZ, RZ, -R7 ;  /* 0x000000ffff07b224 */ /* 0x000fc400078e0a07 */
[----:B------:R-:W-:-:S03]  /*04f0*/  IMAD.HI.U32 R19, R5, R19, R4 ;  /* 0x0000001305137227 */ /* 0x000fc600078e0004 */
[----:B------:R-:W-:Y:S01]  /*0500*/  SEL R7, R6, R7, !P1 ;  /* 0x0000000706077207 */ /* 0x000fe20004800000 */
[----:B------:R-:W-:Y:S01]  /*0510*/  IMAD.MOV R5, RZ, RZ, -R18 ;  /* 0x000000ffff057224 */ /* 0x000fe200078e0a12 */
[----:B------:R-:W-:Y:S01]  /*0520*/  IABS R18, R0 ;  /* 0x0000000000127213 */ /* 0x000fe20000000000 */
[----:B------:R-:W-:Y:S01]  /*0530*/  IMAD.HI.U32 R4, R21, R14, RZ ;  /* 0x0000000e15047227 */ /* 0x000fe200078e00ff */
[----:B------:R-:W-:Y:S02]  /*0540*/  IABS R24, R7 ;  /* 0x0000000700187213 */ /* 0x000fe40000000000 */
[----:B------:R-:W-:Y:S01]  /*0550*/  IADD3 R21, PT, PT, RZ, -R18, RZ ;  /* 0x80000012ff157210 */ /* 0x000fe20007ffe0ff */
[----:B------:R-:W-:Y:S01]  /*0560*/  IMAD R20, R4, R5, R14 ;  /* 0x0000000504147224 */ /* 0x000fe200078e020e */
[----:B------:R-:W-:Y:S01]  /*0570*/  LOP3.LUT R7, R7, R0, RZ, 0x3c, !PT ;  /* 0x0000000007077212 */ /* 0x000fe200078e3cff */
[----:B------:R-:W-:-:S03]  /*0580*/  IMAD.HI.U32 R18, R17, R22, RZ ;  /* 0x0000001611127227 */ /* 0x000fc600078e00ff */
[----:B------:R-:W-:Y:S01]  /*0590*/  ISETP.GT.U32.AND P4, PT, R13, R20, PT ;  /* 0x000000140d00720c */ /* 0x000fe20003f84070 */
[----:B------:R-:W-:-:S04]  /*05a0*/  IMAD.HI.U32 R5, R19, R24, RZ ;  /* 0x0000001813057227 */ /* 0x000fc800078e00ff */
[----:B------:R-:W-:Y:S02]  /*05b0*/  IMAD R15, R18, R15, R22 ;  /* 0x0000000f120f7224 */ /* 0x000fe400078e0216 */
[----:B------:R-:W-:-:S03]  /*05c0*/  IMAD.HI.U32 R19, R19, R14, RZ ;  /* 0x0000000e13137227 */ /* 0x000fc600078e00ff */
[----:B------:R-:W-:Y:S01]  /*05d0*/  ISETP.GT.U32.AND P6, PT, R12, R15, PT ;  /* 0x0000000f0c00720c */ /* 0x000fe20003fc4070 */
[-C--:B------:R-:W-:Y:S02]  /*05e0*/  IMAD R17, R5, R21.reuse, R24 ;  /* 0x0000001505117224 */ /* 0x080fe400078e0218 */
[----:B------:R-:W-:Y:S02]  /*05f0*/  IMAD R19, R19, R21, R14 ;  /* 0x0000001513137224 */ /* 0x000fe400078e020e */
[----:B------:R-:W-:Y:S01]  /*0600*/  @!P4 IMAD.IADD R20, R20, 0x1, -R13 ;  /* 0x000000011414c824 */ /* 0x000fe200078e0a0d */
[----:B------:R-:W-:Y:S01]  /*0610*/  ISETP.GT.U32.AND P5, PT, R10, R17, PT ;  /* 0x000000110a00720c */ /* 0x000fe20003fa4070 */
[----:B------:R-:W-:Y:S01]  /*0620*/  @!P4 VIADD R4, R4, 0x1 ;  /* 0x000000010404c836 */ /* 0x000fe20000000000 */
[----:B------:R-:W-:Y:S02]  /*0630*/  ISETP.GT.U32.AND P2, PT, R10, R19, PT ;  /* 0x000000130a00720c */ /* 0x000fe40003f44070 */
[----:B------:R-:W-:-:S03]  /*0640*/  ISETP.GE.U32.AND P0, PT, R20, R13, PT ;  /* 0x0000000d1400720c */ /* 0x000fc60003f06070 */
[----:B------:R-:W-:Y:S01]  /*0650*/  @!P6 IADD3 R15, PT, PT, R15, -R12, RZ ;  /* 0x8000000c0f0fe210 */ /* 0x000fe20007ffe0ff */
[----:B------:R-:W-:-:S03]  /*0660*/  @!P6 VIADD R18, R18, 0x1 ;  /* 0x000000011212e836 */ /* 0x000fc60000000000 */
[----:B------:R-:W-:Y:S02]  /*0670*/  ISETP.GE.U32.AND P6, PT, R15, R12, PT ;  /* 0x0000000c0f00720c */ /* 0x000fe40003fc6070 */
[----:B------:R-:W-:Y:S01]  /*0680*/  @!P5 IMAD.IADD R17, R17, 0x1, -R10 ;  /* 0x000000011111d824 */ /* 0x000fe200078e0a0a */
[----:B------:R-:W-:Y:S01]  /*0690*/  LOP3.LUT R12, R8, R9, RZ, 0x3c, !PT ;  /* 0x00000009080c7212 */ /* 0x000fe200078e3cff */
[----:B------:R-:W-:Y:S01]  /*06a0*/  @!P5 VIADD R5, R5, 0x1 ;  /* 0x000000010505d836 */ /* 0x000fe20000000000 */
[-C--:B------:R-:W-:Y:S01]  /*06b0*/  @!P2 IADD3 R19, PT, PT, R19, -R10.reuse, RZ ;  /* 0x8000000a1313a210 */ /* 0x080fe20007ffe0ff */
[----:B------:R-:W-:Y:S01]  /*06c0*/  @P0 VIADD R4, R4, 0x1 ;  /* 0x0000000104040836 */ /* 0x000fe20000000000 */
[----:B------:R-:W-:Y:S02]  /*06d0*/  ISETP.GE.U32.AND P4, PT, R17, R10, PT ;  /* 0x0000000a1100720c */ /* 0x000fe40003f86070 */
[----:B------:R-:W-:Y:S02]  /*06e0*/  ISETP.GT.U32.AND P2, PT, R10, R19, PT ;  /* 0x000000130a00720c */ /* 0x000fe40003f44070 */
[----:B------:R-:W-:-:S02]  /*06f0*/  ISETP.GE.AND P0, PT, R12, RZ, PT ;  /* 0x000000ff0c00720c */ /* 0x000fc40003f06270 */
[----:B------:R-:W-:Y:S02]  /*0700*/  ISETP.NE.AND P5, PT, R9, RZ, PT ;  /* 0x000000ff0900720c */ /* 0x000fe40003fa5270 */
[----:B------:R-:W-:Y:S02]  /*0710*/  @P6 IADD3 R18, PT, PT, R18, 0x1, RZ ;  /* 0x0000000112126810 */ /* 0x000fe40007ffe0ff */
[----:B------:R-:W-:-:S03]  /*0720*/  ISETP.GE.AND P6, PT, R11, RZ, PT ;  /* 0x000000ff0b00720c */ /* 0x000fc60003fc6270 */
[----:B------:R-:W-:Y:S01]  /*0730*/  @P4 VIADD R5, R5, 0x1 ;  /* 0x0000000105054836 */ /* 0x000fe20000000000 */
[----:B------:R-:W-:Y:S01]  /*0740*/  ISETP.GE.AND P4, PT, R7, RZ, PT ;  /* 0x000000ff0700720c */ /* 0x000fe20003f86270 */
[----:B------:R-:W-:Y:S01]  /*0750*/  @!P2 IMAD.IADD R19, R19, 0x1, -R10 ;  /* 0x000000011313a824 */ /* 0x000fe200078e0a0a */
[-C--:B------:R-:W-:Y:S01]  /*0760*/  ISETP.GE.AND P2, PT, R8, R9.reuse, PT ;  /* 0x000000090800720c */ /* 0x080fe20003f46270 */
[----:B------:R-:W-:Y:S01]  /*0770*/  IMAD.MOV.U32 R7, RZ, RZ, 0x40280000 ;  /* 0x40280000ff077424 */ /* 0x000fe200078e00ff */
[----:B------:R-:W-:Y:S01]  /*0780*/  @!P0 IADD3 R4, PT, PT, -R4, RZ, RZ ;  /* 0x000000ff04048210 */ /* 0x000fe20007ffe1ff */
[----:B------:R-:W-:Y:S01]  /*0790*/  @!P3 IMAD.MOV R19, RZ, RZ, -R19 ;  /* 0x000000ffff13b224 */ /* 0x000fe200078e0a13 */
[----:B------:R-:W-:Y:S02]  /*07a0*/  @!P5 LOP3.LUT R4, RZ, R9, RZ, 0x33, !PT ;  /* 0x00000009ff04d212 */ /* 0x000fe400078e33ff */
[----:B------:R-:W-:Y:S01]  /*07b0*/  ISETP.NE.AND P0, PT, R0, RZ, PT ;  /* 0x000000ff0000720c */ /* 0x000fe20003f05270 */
[----:B------:R-:W-:Y:S01]  /*07c0*/  @!P6 IMAD.MOV R18, RZ, RZ, -R18 ;  /* 0x000000ffff12e224 */ /* 0x000fe200078e0a12 */
[----:B------:R-:W-:Y:S01]  /*07d0*/  LOP3.LUT R10, RZ, R0, RZ, 0x33, !PT ;  /* 0x00000000ff0a7212 */ /* 0x000fe200078e33ff */
[----:B------:R-:W-:-:S02]  /*07e0*/  IMAD.MOV R11, RZ, RZ, -R4 ;  /* 0x000000ffff0b7224 */ /* 0x000fc400078e0a04 */
[----:B------:R-:W-:Y:S02]  /*07f0*/  @!P4 IADD3 R5, PT, PT, -R5, RZ, RZ ;  /* 0x000000ff0505c210 */ /* 0x000fe40007ffe1ff */
[----:B------:R-:W-:Y:S02]  /*0800*/  SEL R18, R6, R18, !P1 ;  /* 0x0000001206127207 */ /* 0x000fe40004800000 */
[C---:B------:R-:W-:Y:S01]  /*0810*/  SEL R12, R10.reuse, R5, !P0 ;  /* 0x000000050a0c7207 */ /* 0x040fe20004000000 */
[----:B------:R-:W-:Y:S01]  /*0820*/  IMAD R5, R9, R11, R8 ;  /* 0x0000000b09057224 */ /* 0x000fe200078e0208 */
[----:B------:R-:W-:Y:S01]  /*0830*/  SEL R6, R10, R19, !P0 ;  /* 0x000000130a067207 */ /* 0x000fe20004000000 */
[----:B------:R-:W-:Y:S06]  /*0840*/  @P2 BRA `(.L_x_0) ;  /* 0x0000000c00702947 */ /* 0x000fec0003800000 */
[----:B------:R-:W-:Y:S01]  /*0850*/  ISETP.NE.AND P0, PT, R4, 0x2, PT ;  /* 0x000000020400780c */ /* 0x000fe20003f05270 */
[----:B------:R-:W-:Y:S04]  /*0860*/  BSSY.RECONVERGENT B0, `(.L_x_1) ;  /* 0x00000b9000007945 */ /* 0x000fe80003800200 */
[----:B------:R-:W-:Y:S08]  /*0870*/  BSSY.RELIABLE B1, `(.L_x_2) ;  /* 0x0000022000017945 */ /* 0x000ff00003800100 */
[----:B------:R-:W-:Y:S05]  /*0880*/  @!P0 BRA `(.L_x_3) ;  /* 0x0000000000248947 */ /* 0x000fea0003800000 */
[----:B------:R-:W-:Y:S02]  /*0890*/  ISETP.NE.AND P1, PT, R4, 0x1, PT ;  /* 0x000000010400780c */ /* 0x000fe40003f25270 */
[----:B------:R-:W-:-:S11]  /*08a0*/  MOV R10, R0 ;  /* 0x00000000000a7202 */ /* 0x000fd60000000f00 */
[----:B------:R-:W-:Y:S05]  /*08b0*/  @!P1 BRA `(.L_x_4) ;  /* 0x0000000000209947 */ /* 0x000fea0003800000 */
[----:B------:R-:W-:Y:S01]  /*08c0*/  ISETP.NE.AND P1, PT, R4, RZ, PT ;  /* 0x000000ff0400720c */ /* 0x000fe20003f25270 */
[----:B------:R-:W-:-:S12]  /*08d0*/  IMAD.MOV.U32 R9, RZ, RZ, RZ ;  /* 0x000000ffff097224 */ /* 0x000fd800078e00ff */
[----:B------:R-:W-:Y:S05]  /*08e0*/  @P1 BRA `(.L_x_5) ;  /* 0x0000000000681947 */ /* 0x000fea0003800000 */
[----:B------:R0:W5:Y:S01]  /*08f0*/  LDG.E R10, desc[UR6][R2.64+0x4] ;  /* 0x00000406020a7981 */ /* 0x000162000c1e1900 */
[----:B------:R-:W-:Y:S01]  /*0900*/  IMAD.MOV.U32 R6, RZ, RZ, R12 ;  /* 0x000000ffff067224 */ /* 0x000fe200078e000c */
[----:B------:R-:W-:Y:S06]  /*0910*/  BRA `(.L_x_4) ;  /* 0x0000000000087947 */ /* 0x000fec0003800000 */
.L_x_3:
[----:B------:R1:W5:Y:S01]  /*0920*/  LDG.E R10, desc[UR6][R2.64+0x8] ;  /* 0x00000806020a7981 */ /* 0x000362000c1e1900 */
[----:B------:R-:W-:-:S07]  /*0930*/  MOV R6, R18 ;  /* 0x0000001200067202 */ /* 0x000fce0000000f00 */
.L_x_4:
[----:B-----5:R-:W-:Y:S02]  /*0940*/  ISETP.NE.AND P1, PT, R10, 0x1, PT ;  /* 0x000000010a00780c */ /* 0x020fe40003f25270 */
[----:B------:R-:W-:-:S11]  /*0950*/  CS2R R8, SRZ ;  /* 0x0000000000087805 */ /* 0x000fd6000001ff00 */
[----:B------:R-:W-:Y:S05]  /*0960*/  @!P1 BREAK.RELIABLE B1 ;  /* 0x0000000000019942 */ /* 0x000fea0003800100 */
[----:B------:R-:W-:Y:S05]  /*0970*/  @!P1 BRA `(.L_x_6) ;  /* 0x00000008009c9947 */ /* 0x000fea0003800000 */
[----:B------:R-:W-:-:S13]  /*0980*/  ISETP.NE.AND P1, PT, R6, RZ, PT ;  /* 0x000000ff0600720c */ /* 0x000fda0003f25270 */
[----:B------:R-:W-:Y:S05]  /*0990*/  @P1 BREAK.RELIABLE B1 ;  /* 0x0000000000011942 */ /* 0x000fea0003800100 */
[----:B------:R-:W-:Y:S05]  /*09a0*/  @P1 BRA `(.L_x_7) ;  /* 0x0000000000581947 */ /* 0x000fea0003800000 */
[----:B------:R-:W-:Y:S01]  /*09b0*/  IMAD.MOV.U32 R7, RZ, RZ, -0x1 ;  /* 0xffffffffff077424 */ /* 0x000fe200078e00ff */
[----:B------:R-:W-:Y:S04]  /*09c0*/  BSSY.RECONVERGENT B2, `(.L_x_5) ;  /* 0x000000c000027945 */ /* 0x000fe80003800200 */
[----:B------:R-:W-:-:S05]  /*09d0*/  VIADDMNMX.U32 R4, R4, R7, 0x2, PT ;  /* 0x0000000204047446 */ /* 0x000fca0003800007 */
[----:B------:R-:W-:-:S04]  /*09e0*/  IMAD.SHL.U32 R4, R4, 0x4, RZ ;  /* 0x0000000404047824 */ /* 0x000fc800078e00ff */
[----:B------:R-:W2:Y:S02]  /*09f0*/  LDC R6, c[0x2][R4] ;  /* 0x0080000004067b82 */ /* 0x000ea40000000800 */
[----:B--2---:R-:W-:-:S04]  /*0a00*/  SHF.R.S32.HI R7, RZ, 0x1f, R6 ;  /* 0x0000001fff077819 */ /* 0x004fc80000011406 */
.L_x_65:
[----:B------:R-:W-:Y:S05]  /*0a10*/  BRX R6 -0xa20                                                   (*"BRANCH_TARGETS .L_x_66,.L_x_67,.L_x_68"*) ;  /* 0xfffffff406787949 */ /* 0x000fea000383ffff */
.L_x_68:
[----:B------:R-:W-:Y:S01]  /*0a20*/  IADD3 R9, PT, PT, R0, R5, RZ ;  /* 0x0000000500097210 */ /* 0x000fe20007ffe0ff */
[----:B------:R-:W-:Y:S06]  /*0a30*/  BRA `(.L_x_8) ;  /* 0x0000000000107947 */ /* 0x000fec0003800000 */
.L_x_66:
[----:B------:R-:W-:Y:S01]  /*0a40*/  VIADD R9, R5, 0x1 ;  /* 0x0000000105097836 */ /* 0x000fe20000000000 */
[----:B------:R-:W-:Y:S06]  /*0a50*/  BRA `(.L_x_8) ;  /* 0x0000000000087947 */ /* 0x000fec0003800000 */
.L_x_67:
[----:B01----:R-:W2:Y:S02]  /*0a60*/  LDG.E R2, desc[UR6][R2.64+0x4] ;  /* 0x0000040602027981 */ /* 0x003ea4000c1e1900 */
[----:B--2---:R-:W-:-:S07]  /*0a70*/  IMAD R9, R0, R2, R5 ;  /* 0x0000000200097224 */ /* 0x004fce00078e0205 */
.L_x_8:
[----:B------:R-:W-:Y:S05]  /*0a80*/  BSYNC.RECONVERGENT B2 ;  /* 0x0000000000027941 */ /* 0x000fea0003800200 */
.L_x_5:
[----:B------:R-:W-:Y:S05]  /*0a90*/  BSYNC.RELIABLE B1 ;  /* 0x0000000000017941 */ /* 0x000fea0003800100 */
.L_x_2:
[----:B------:R-:W0:Y:S02]  /*0aa0*/  LDC.64 R6, c[0x0][0x388] ;  /* 0x0000e200ff067b82 */ /* 0x000e240000000a00 */
[----:B01----:R-:W-:-:S04]  /*0ab0*/  IMAD.WIDE R2, R9, 0x8, R6 ;  /* 0x0000000809027825 */ /* 0x003fc800078e0206 */
[----:B------:R-:W-:Y:S02]  /*0ac0*/  IMAD.WIDE R6, R5, 0x8, R6 ;  /* 0x0000000805067825 */ /* 0x000fe400078e0206 */
[----:B------:R-:W2:Y:S04]  /*0ad0*/  LDG.E.64 R2, desc[UR6][R2.64] ;  /* 0x0000000602027981 */ /* 0x000ea8000c1e1b00 */
[----:B------:R-:W2:Y:S02]  /*0ae0*/  LDG.E.64 R6, desc[UR6][R6.64] ;  /* 0x0000000606067981 */ /* 0x000ea4000c1e1b00 */
[----:B--2---:R-:W-:Y:S01]  /*0af0*/  DADD R8, R2, -R6 ;  /* 0x0000000002087229 */ /* 0x004fe20000000806 */
[----:B------:R-:W-:Y:S10]  /*0b00*/  BRA `(.L_x_6) ;  /* 0x0000000800387947 */ /* 0x000ff40003800000 */
.L_x_7:
[----:B------:R-:W-:-:S05]  /*0b10*/  VIADD R9, R10, 0xffffffff ;  /* 0xffffffff0a097836 */ /* 0x000fca0000000000 */
[----:B------:R-:W-:-:S13]  /*0b20*/  ISETP.NE.AND P1, PT, R6, R9, PT ;  /* 0x000000090600720c */ /* 0x000fda0003f25270 */
[----:B------:R-:W-:Y:S05]  /*0b30*/  @P1 BRA `(.L_x_9) ;  /* 0x0000000000441947 */ /* 0x000fea0003800000 */
[----:B------:R-:W2:Y:S02]  /*0b40*/  LDC.64 R6, c[0x0][0x388] ;  /* 0x0000e200ff067b82 */ /* 0x000ea40000000a00 */
[----:B--2---:R-:W-:-:S06]  /*0b50*/  IMAD.WIDE R8, R5, 0x8, R6 ;  /* 0x0000000805087825 */ /* 0x004fcc00078e0206 */
[----:B------:R-:W5:Y:S01]  /*0b60*/  LDG.E.64 R8, desc[UR6][R8.64] ;  /* 0x0000000608087981 */ /* 0x000f62000c1e1b00 */
[----:B------:R-:W-:Y:S04]  /*0b70*/  BSSY.RECONVERGENT B2, `(.L_x_10) ;  /* 0x0000009000027945 */ /* 0x000fe80003800200 */
[----:B------:R-:W-:Y:S05]  /*0b80*/  @!P0 BRA `(.L_x_11) ;  /* 0x0000000000108947 */ /* 0x000fea0003800000 */
[----:B------:R-:W-:-:S13]  /*0b90*/  ISETP.NE.AND P0, PT, R4, 0x1, PT ;  /* 0x000000010400780c */ /* 0x000fda0003f05270 */
[----:B------:R-:W-:Y:S01]  /*0ba0*/  @P0 IADD3 R11, PT, PT, -R0, R5, RZ ;  /* 0x00000005000b0210 */ /* 0x000fe20007ffe1ff */
[----:B------:R-:W-:Y:S01]  /*0bb0*/  @!P0 VIADD R11, R5, 0xffffffff ;  /* 0xffffffff050b8836 */ /* 0x000fe20000000000 */
[----:B------:R-:W-:Y:S06]  /*0bc0*/  BRA `(.L_x_12) ;  /* 0x00000000000c7947 */ /* 0x000fec0003800000 */
.L_x_11:
[----:B01----:R-:W2:Y:S01]  /*0bd0*/  LDG.E R2, desc[UR6][R2.64+0x4] ;  /* 0x0000040602027981 */ /* 0x003ea2000c1e1900 */
[----:B------:R-:W-:-:S04]  /*0be0*/  IMAD.MOV R4, RZ, RZ, -R0 ;  /* 0x000000ffff047224 */ /* 0x000fc800078e0a00 */
[----:B--2---:R-:W-:-:S07]  /*0bf0*/  IMAD R11, R2, R4, R5 ;  /* 0x00000004020b7224 */ /* 0x004fce00078e0205 */
.L_x_12:
[----:B------:R-:W-:Y:S05]  /*0c00*/  BSYNC.RECONVERGENT B2 ;  /* 0x0000000000027941 */ /* 0x000fea0003800200 */
.L_x_10:
[----:B01----:R-:W-:-:S06]  /*0c10*/  IMAD.WIDE R2, R11, 0x8, R6 ;  /* 0x000000080b027825 */ /* 0x003fcc00078e0206 */
[----:B------:R-:W2:Y:S02]  /*0c20*/  LDG.E.64 R2, desc[UR6][R2.64] ;  /* 0x0000000602027981 */ /* 0x000ea4000c1e1b00 */
[----:B--2--5:R-:W-:Y:S01]  /*0c30*/  DADD R8, R8, -R2 ;  /* 0x0000000008087229 */ /* 0x024fe20000000802 */
[----:B------:R-:W-:Y:S10]  /*0c40*/  BRA `(.L_x_6) ;  /* 0x0000000400e87947 */ /* 0x000ff40003800000 */
.L_x_9:
[----:B------:R-:W-:Y:S02]  /*0c50*/  IADD3 R9, PT, PT, R10, -0x2, RZ ;  /* 0xfffffffe0a097810 */ /* 0x000fe40007ffe0ff */
[C---:B------:R-:W-:Y:S02]  /*0c60*/  ISETP.NE.AND P1, PT, R6.reuse, 0x1, PT ;  /* 0x000000010600780c */ /* 0x040fe40003f25270 */
[----:B------:R-:W-:-:S13]  /*0c70*/  ISETP.NE.AND P0, PT, R6, R9, PT ;  /* 0x000000090600720c */ /* 0x000fda0003f05270 */
[----:B------:R-:W-:Y:S05]  /*0c80*/  @P0 BRA P1, `(.L_x_13) ;  /* 0x0000000000940947 */ /* 0x000fea0000800000 */
[----:B------:R-:W-:Y:S01]  /*0c90*/  IMAD.MOV.U32 R7, RZ, RZ, -0x1 ;  /* 0xffffffffff077424 */ /* 0x000fe200078e00ff */
[----:B------:R-:W-:Y:S04]  /*0ca0*/  BSSY.RECONVERGENT B2, `(.L_x_14) ;  /* 0x000001e000027945 */ /* 0x000fe80003800200 */
[----:B------:R-:W-:-:S05]  /*0cb0*/  VIADDMNMX.U32 R7, R4, R7, 0x2, PT ;  /* 0x0000000204077446 */ /* 0x000fca0003800007 */
[----:B------:R-:W-:-:S04]  /*0cc0*/  IMAD.SHL.U32 R4, R7, 0x4, RZ ;  /* 0x0000000407047824 */ /* 0x000fc800078e00ff */
[----:B------:R-:W2:Y:S02]  /*0cd0*/  LDC R6, c[0x2][R4+0xc] ;  /* 0x0080030004067b82 */ /* 0x000ea40000000800 */
[----:B--2---:R-:W-:-:S04]  /*0ce0*/  SHF.R.S32.HI R7, RZ, 0x1f, R6 ;  /* 0x0000001fff077819 */ /* 0x004fc80000011406 */
.L_x_69:
[----:B------:R-:W-:Y:S05]  /*0cf0*/  BRX R6 -0xd00                                                   (*"BRANCH_TARGETS .L_x_70,.L_x_71,.L_x_72"*) ;  /* 0xfffffff006c07949 */ /* 0x000fea000383ffff */
.L_x_72:
[----:B------:R-:W2:Y:S01]  /*0d00*/  LDCU.64 UR8, c[0x0][0x388] ;  /* 0x00007100ff0877ac */ /* 0x000ea20008000a00 */
[----:B01----:R-:W-:Y:S01]  /*0d10*/  IADD3 R3, PT, PT, R0, R5, RZ ;  /* 0x0000000500037210 */ /* 0x003fe20007ffe0ff */
[----:B--2---:R-:W-:Y:S02]  /*0d20*/  IMAD.U32 R8, RZ, RZ, UR8 ;  /* 0x00000008ff087e24 */ /* 0x004fe4000f8e00ff */
[----:B------:R-:W-:Y:S02]  /*0d30*/  IMAD.U32 R9, RZ, RZ, UR9 ;  /* 0x00000009ff097e24 */ /* 0x000fe4000f8e00ff */
[----:B------:R-:W-:-:S05]  /*0d40*/  IMAD.WIDE R2, R3, 0x8, R8 ;  /* 0x0000000803027825 */ /* 0x000fca00078e0208 */
[----:B------:R0:W5:Y:S01]  /*0d50*/  LDG.E.64 R6, desc[UR6][R2.64] ;  /* 0x0000000602067981 */ /* 0x000162000c1e1b00 */
[----:B------:R-:W-:Y:S01]  /*0d60*/  IADD3 R11, PT, PT, -R0, R5, RZ ;  /* 0x00000005000b7210 */ /* 0x000fe20007ffe1ff */
[----:B------:R-:W-:Y:S06]  /*0d70*/  BRA `(.L_x_15) ;  /* 0x0000000000407947 */ /* 0x000fec0003800000 */
.L_x_70:
[----:B------:R-:W2:Y:S02]  /*0d80*/  LDCU.64 UR8, c[0x0][0x388] ;  /* 0x00007100ff0877ac */ /* 0x000ea40008000a00 */
[----:B--2---:R-:W-:Y:S02]  /*0d90*/  IMAD.U32 R8, RZ, RZ, UR8 ;  /* 0x00000008ff087e24 */ /* 0x004fe4000f8e00ff */
[----:B------:R-:W-:Y:S02]  /*0da0*/  IMAD.U32 R9, RZ, RZ, UR9 ;  /* 0x00000009ff097e24 */ /* 0x000fe4000f8e00ff */
[----:B------:R-:W-:-:S06]  /*0db0*/  IMAD.WIDE R6, R5, 0x8, R8 ;  /* 0x0000000805067825 */ /* 0x000fcc00078e0208 */
[----:B------:R-:W5:Y:S01]  /*0dc0*/  LDG.E.64 R6, desc[UR6][R6.64+0x8] ;  /* 0x0000080606067981 */ /* 0x000f62000c1e1b00 */
[----:B------:R-:W-:Y:S01]  /*0dd0*/  IADD3 R11, PT, PT, R5, -0x1, RZ ;  /* 0xffffffff050b7810 */ /* 0x000fe20007ffe0ff */
[----:B------:R-:W-:Y:S06]  /*0de0*/  BRA `(.L_x_15) ;  /* 0x0000000000247947 */ /* 0x000fec0003800000 */
.L_x_71:
[----:B01----:R-:W2:Y:S01]  /*0df0*/  LDG.E R2, desc[UR6][R2.64+0x4] ;  /* 0x0000040602027981 */ /* 0x003ea2000c1e1900 */
[----:B------:R-:W0:Y:S02]  /*0e00*/  LDCU.64 UR8, c[0x0][0x388] ;  /* 0x00007100ff0877ac */ /* 0x000e240008000a00 */
[----:B0-----:R-:W-:Y:S02]  /*0e10*/  IMAD.U32 R8, RZ, RZ, UR8 ;  /* 0x00000008ff087e24 */ /* 0x001fe4000f8e00ff */
[----:B------:R-:W-:Y:S02]  /*0e20*/  IMAD.U32 R9, RZ, RZ, UR9 ;  /* 0x00000009ff097e24 */ /* 0x000fe4000f8e00ff */
[----:B--2---:R-:W-:-:S04]  /*0e30*/  IMAD R7, R0, R2, R5 ;  /* 0x0000000200077224 */ /* 0x004fc800078e0205 */
[----:B------:R-:W-:-:S06]  /*0e40*/  IMAD.WIDE R6, R7, 0x8, R8 ;  /* 0x0000000807067825 */ /* 0x000fcc00078e0208 */
[----:B------:R-:W5:Y:S01]  /*0e50*/  LDG.E.64 R6, desc[UR6][R6.64] ;  /* 0x0000000606067981 */ /* 0x000f62000c1e1b00 */
[----:B------:R-:W-:-:S05]  /*0e60*/  IADD3 R11, PT, PT, -R0, RZ, RZ ;  /* 0x000000ff000b7210 */ /* 0x000fca0007ffe1ff */
[----:B------:R-:W-:-:S07]  /*0e70*/  IMAD R11, R2, R11, R5 ;  /* 0x0000000b020b7224 */ /* 0x000fce00078e0205 */
.L_x_15:
[----:B------:R-:W-:Y:S05]  /*0e80*/  BSYNC.RECONVERGENT B2 ;  /* 0x0000000000027941 */ /* 0x000fea0003800200 */
.L_x_14:
[----:B01----:R-:W-:-:S06]  /*0e90*/  IMAD.WIDE R2, R11, 0x8, R8 ;  /* 0x000000080b027825 */ /* 0x003fcc00078e0208 */
[----:B------:R-:W2:Y:S02]  /*0ea0*/  LDG.E.64 R2, desc[UR6][R2.64] ;  /* 0x0000000602027981 */ /* 0x000ea4000c1e1b00 */
[----:B--2--5:R-:W-:-:S08]  /*0eb0*/  DADD R6, -R2, R6 ;  /* 0x0000000002067229 */ /* 0x024fd00000000106 */
[----:B------:R-:W-:Y:S01]  /*0ec0*/  DMUL R8, R6, 0.5 ;  /* 0x3fe0000006087828 */ /* 0x000fe20000000000 */
[----:B------:R-:W-:Y:S10]  /*0ed0*/  BRA `(.L_x_6) ;  /* 0x0000000400447947 */ /* 0x000ff40003800000 */
.L_x_13:
[----:B------:R-:W-:Y:S01]  /*0ee0*/  IMAD.MOV.U32 R9, RZ, RZ, -0x1 ;  /* 0xffffffffff097424 */ /* 0x000fe200078e00ff */
[----:B------:R-:W-:Y:S04]  /*0ef0*/  BSSY.RECONVERGENT B2, `(.L_x_16) ;  /* 0x0000031000027945 */ /* 0x000fe80003800200 */
[----:B------:R-:W-:-:S05]  /*0f00*/  VIADDMNMX.U32 R9, R4, R9, 0x2, PT ;  /* 0x0000000204097446 */ /* 0x000fca0003800009 */
[----:B------:R-:W-:-:S04]  /*0f10*/  IMAD.SHL.U32 R4, R9, 0x4, RZ ;  /* 0x0000000409047824 */ /* 0x000fc800078e00ff */
[----:B------:R-:W2:Y:S02]  /*0f20*/  LDC R8, c[0x2][R4+0x18] ;  /* 0x0080060004087b82 */ /* 0x000ea40000000800 */
[----:B--2---:R-:W-:-:S04]  /*0f30*/  SHF.R.S32.HI R9, RZ, 0x1f, R8 ;  /* 0x0000001fff097819 */ /* 0x004fc80000011408 */
.L_x_73:
[----:B------:R-:W-:Y:S05]  /*0f40*/  BRX R8 -0xf50                                                   (*"BRANCH_TARGETS .L_x_74,.L_x_75,.L_x_76"*) ;  /* 0xfffffff0082c7949 */ /* 0x000fea000383ffff */
.L_x_76:
[----:B------:R-:W2:Y:S01]  /*0f50*/  LDCU.64 UR8, c[0x0][0x388] ;  /* 0x00007100ff0877ac */ /* 0x000ea20008000a00 */
[C---:B------:R-:W-:Y:S01]  /*0f60*/  SHF.L.U32 R4, R0.reuse, 0x1, RZ ;  /* 0x0000000100047819 */ /* 0x040fe200000006ff */
[----:B------:R-:W-:-:S04]  /*0f70*/  IMAD.IADD R15, R0, 0x1, R5 ;  /* 0x00000001000f7824 */ /* 0x000fc800078e0205 */
[----:B------:R-:W-:Y:S01]  /*0f80*/  IMAD.IADD R11, R5, 0x1, -R4 ;  /* 0x00000001050b7824 */ /* 0x000fe200078e0a04 */
[----:B--2---:R-:W-:Y:S01]  /*0f90*/  MOV R9, UR9 ;  /* 0x0000000900097c02 */ /* 0x004fe20008000f00 */
[----:B------:R-:W-:-:S04]  /*0fa0*/  IMAD.U32 R8, RZ, RZ, UR8 ;  /* 0x00000008ff087e24 */ /* 0x000fc8000f8e00ff */
[----:B------:R-:W-:-:S04]  /*0fb0*/  IMAD.WIDE R10, R11, 0x8, R8 ;  /* 0x000000080b0a7825 */ /* 0x000fc800078e0208 */
[----:B------:R-:W-:Y:S02]  /*0fc0*/  IMAD.WIDE R12, R0, 0x8, R10 ;  /* 0x00000008000c7825 */ /* 0x000fe400078e020a */
[----:B------:R-:W0:Y:S02]  /*0fd0*/  LDG.E.64 R10, desc[UR6][R10.64] ;  /* 0x000000060a0a7981 */ /* 0x000e24000c1e1b00 */
[----:B------:R-:W-:Y:S02]  /*0fe0*/  IMAD.WIDE R14, R15, 0x8, R8 ;  /* 0x000000080f0e7825 */ /* 0x000fe400078e0208 */
[----:B------:R-:W0:Y:S04]  /*0ff0*/  LDG.E.64 R12, desc[UR6][R12.64] ;  /* 0x000000060c0c7981 */ /* 0x000e28000c1e1b00 */
[----:B------:R-:W2:Y:S01]  /*1000*/  LDG.E.64 R14, desc[UR6][R14.64] ;  /* 0x000000060e0e7981 */ /* 0x000ea2000c1e1b00 */
[----:B01----:R-:W-:-:S08]  /*1010*/  DFMA R2, R12, -8, R10 ;  /* 0xc02000000c02782b */ /* 0x003fd0000000000a */
[----:B--2---:R-:W-:Y:S01]  /*1020*/  DFMA R2, R14, 8, R2 ;  /* 0x402000000e02782b */ /* 0x004fe20000000002 */
[----:B------:R-:W-:Y:S10]  /*1030*/  BRA `(.L_x_17) ;  /* 0x0000000000707947 */ /* 0x000ff40003800000 */
.L_x_74:
[----:B------:R-:W2:Y:S02]  /*1040*/  LDCU.64 UR8, c[0x0][0x388] ;  /* 0x00007100ff0877ac */ /* 0x000ea40008000a00 */
[----:B--2---:R-:W-:Y:S01]  /*1050*/  MOV R9, UR9 ;  /* 0x0000000900097c02 */ /* 0x004fe20008000f00 */
[----:B------:R-:W-:-:S04]  /*1060*/  IMAD.U32 R8, RZ, RZ, UR8 ;  /* 0x00000008ff087e24 */ /* 0x000fc8000f8e00ff */
[----:B------:R-:W-:-:S05]  /*1070*/  IMAD.WIDE R12, R5, 0x8, R8 ;  /* 0x00000008050c7825 */ /* 0x000fca00078e0208 */
[----:B01----:R-:W2:Y:S04]  /*1080*/  LDG.E.64 R2, desc[UR6][R12.64+-0x10] ;  /* 0xfffff0060c027981 */ /* 0x003ea8000c1e1b00 */
[----:B------:R-:W2:Y:S04]  /*1090*/  LDG.E.64 R10, desc[UR6][R12.64+-0x8] ;  /* 0xfffff8060c0a7981 */ /* 0x000ea8000c1e1b00 */
[----:B------:R-:W3:Y:S01]  /*10a0*/  LDG.E.64 R14, desc[UR6][R12.64+0x8] ;  /* 0x000008060c0e7981 */ /* 0x000ee2000c1e1b00 */
[----:B------:R-:W-:Y:S01]  /*10b0*/  IMAD.MOV.U32 R4, RZ, RZ, 0x2 ;  /* 0x00000002ff047424 */ /* 0x000fe200078e00ff */
[----:B--2---:R-:W-:-:S08]  /*10c0*/  DFMA R2, R10, -8, R2 ;  /* 0xc02000000a02782b */ /* 0x004fd00000000002 */
[----:B---3--:R-:W-:Y:S01]  /*10d0*/  DFMA R2, R14, 8, R2 ;  /* 0x402000000e02782b */ /* 0x008fe20000000002 */
[----:B------:R-:W-:Y:S10]  /*10e0*/  BRA `(.L_x_17) ;  /* 0x0000000000447947 */ /* 0x000ff40003800000 */
.L_x_75:
[----:B01----:R-:W2:Y:S01]  /*10f0*/  LDG.E R3, desc[UR6][R2.64+0x4] ;  /* 0x0000040602037981 */ /* 0x003ea2000c1e1900 */
[----:B------:R-:W0:Y:S02]  /*1100*/  LDCU.64 UR8, c[0x0][0x388] ;  /* 0x00007100ff0877ac */ /* 0x000e240008000a00 */
[----:B0-----:R-:W-:Y:S01]  /*1110*/  MOV R8, UR8 ;  /* 0x0000000800087c02 */ /* 0x001fe20008000f00 */
[----:B------:R-:W-:Y:S02]  /*1120*/  IMAD.U32 R9, RZ, RZ, UR9 ;  /* 0x00000009ff097e24 */ /* 0x000fe4000f8e00ff */
[----:B--2---:R-:W-:-:S04]  /*1130*/  IMAD R6, R0, R3, RZ ;  /* 0x0000000300067224 */ /* 0x004fc800078e02ff */
[----:B------:R-:W-:Y:S02]  /*1140*/  IMAD.SHL.U32 R4, R6, 0x2, RZ ;  /* 0x0000000206047824 */ /* 0x000fe400078e00ff */
[C-C-:B------:R-:W-:Y:S02]  /*1150*/  IMAD.IADD R13, R5.reuse, 0x1, -R6.reuse ;  /* 0x00000001050d7824 */ /* 0x140fe400078e0a06 */
[C---:B------:R-:W-:Y:S01]  /*1160*/  IMAD.IADD R15, R5.reuse, 0x1, R6 ;  /* 0x00000001050f7824 */ /* 0x040fe200078e0206 */
[----:B------:R-:W-:Y:S01]  /*1170*/  IADD3 R11, PT, PT, R5, -R4, RZ ;  /* 0x80000004050b7210 */ /* 0x000fe20007ffe0ff */
[----:B------:R-:W-:-:S04]  /*1180*/  IMAD.WIDE R12, R13, 0x8, R8 ;  /* 0x000000080d0c7825 */ /* 0x000fc800078e0208 */
[--C-:B------:R-:W-:Y:S02]  /*1190*/  IMAD.WIDE R10, R11, 0x8, R8.reuse ;  /* 0x000000080b0a7825 */ /* 0x100fe400078e0208 */
[----:B------:R-:W2:Y:S02]  /*11a0*/  LDG.E.64 R12, desc[UR6][R12.64] ;  /* 0x000000060c0c7981 */ /* 0x000ea4000c1e1b00 */
[----:B------:R-:W-:Y:S02]  /*11b0*/  IMAD.WIDE R14, R15, 0x8, R8 ;  /* 0x000000080f0e7825 */ /* 0x000fe400078e0208 */
[----:B------:R-:W2:Y:S04]  /*11c0*/  LDG.E.64 R10, desc[UR6][R10.64] ;  /* 0x000000060a0a7981 */ /* 0x000ea8000c1e1b00 */
[----:B------:R-:W3:Y:S01]  /*11d0*/  LDG.E.64 R14, desc[UR6][R14.64] ;  /* 0x000000060e0e7981 */ /* 0x000ee2000c1e1b00 */
[----:B--2---:R-:W-:-:S08]  /*11e0*/  DFMA R2, R12, -8, R10 ;  /* 0xc02000000c02782b */ /* 0x004fd0000000000a */
[----:B---3--:R-:W-:-:S11]  /*11f0*/  DFMA R2, R14, 8, R2 ;  /* 0x402000000e02782b */ /* 0x008fd60000000002 */
.L_x_17:
[----:B------:R-:W-:Y:S05]  /*1200*/  BSYNC.RECONVERGENT B2 ;  /* 0x0000000000027941 */ /* 0x000fea0003800200 */
.L_x_16:
[----:B------:R-:W-:-:S04]  /*1210*/  IMAD.IADD R11, R5, 0x1, R4 ;  /* 0x00000001050b7824 */ /* 0x000fc800078e0204 */
[----:B------:R-:W-:-:S06]  /*1220*/  IMAD.WIDE R8, R11, 0x8, R8 ;  /* 0x000000080b087825 */ /* 0x000fcc00078e0208 */
[----:B------:R-:W2:Y:S01]  /*1230*/  LDG.E.64 R8, desc[UR6][R8.64] ;  /* 0x0000000608087981 */ /* 0x000ea2000c1e1b00 */
[----:B------:R-:W0:Y:S01]  /*1240*/  MUFU.RCP64H R11, 12 ;  /* 0x40280000000b7908 */ /* 0x000e220000001800 */
[----:B------:R-:W-:Y:S01]  /*1250*/  MOV R14, 0x0 ;  /* 0x00000000000e7802 */ /* 0x000fe20000000f00 */
[----:B------:R-:W-:Y:S01]  /*1260*/  IMAD.MOV.U32 R15, RZ, RZ, 0x40280000 ;  /* 0x40280000ff0f7424 */ /* 0x000fe200078e00ff */
[----:B------:R-:W-:Y:S01]  /*1270*/  BSSY.RECONVERGENT B2, `(.L_x_18) ;  /* 0x0000015000027945 */ /* 0x000fe20003800200 */
[----:B------:R-:W-:-:S06]  /*1280*/  IMAD.MOV.U32 R10, RZ, RZ, 0x1 ;  /* 0x00000001ff0a7424 */ /* 0x000fcc00078e00ff */
[----:B0-----:R-:W-:-:S08]  /*1290*/  DFMA R12, R10, -R14, 1 ;  /* 0x3ff000000a0c742b */ /* 0x001fd0000000080e */
[----:B------:R-:W-:-:S08]  /*12a0*/  DFMA R12, R12, R12, R12 ;  /* 0x0000000c0c0c722b */ /* 0x000fd0000000000c */
[----:B------:R-:W-:-:S08]  /*12b0*/  DFMA R12, R10, R12, R10 ;  /* 0x0000000c0a0c722b */ /* 0x000fd0000000000a */
[----:B------:R-:W-:-:S08]  /*12c0*/  DFMA R10, R12, -R14, 1 ;  /* 0x3ff000000c0a742b */ /* 0x000fd0000000080e */
[----:B------:R-:W-:Y:S02]  /*12d0*/  DFMA R10, R12, R10, R12 ;  /* 0x0000000a0c0a722b */ /* 0x000fe4000000000c */
[----:B--2---:R-:W-:-:S08]  /*12e0*/  DADD R14, -R8, R2 ;  /* 0x00000000080e7229 */ /* 0x004fd00000000102 */
[----:B------:R-:W-:Y:S02]  /*12f0*/  DMUL R2, R14, R10 ;  /* 0x0000000a0e027228 */ /* 0x000fe40000000000 */
[----:B------:R-:W-:-:S06]  /*1300*/  FSETP.GEU.AND P1, PT, |R15|, 6.5827683646048100446e-37, PT ;  /* 0x036000000f00780b */ /* 0x000fcc0003f2e200 */
[----:B------:R-:W-:-:S08]  /*1310*/  DFMA R8, R2, -12, R14 ;  /* 0xc02800000208782b */ /* 0x000fd0000000000e */
[----:B------:R-:W-:-:S10]  /*1320*/  DFMA R2, R10, R8, R2 ;  /* 0x000000080a02722b */ /* 0x000fd40000000002 */
[----:B------:R-:W-:-:S05]  /*1330*/  FFMA R4, RZ, 2.625, R3 ;  /* 0x40280000ff047823 */ /* 0x000fca0000000003 */
[----:B------:R-:W-:-:S13]  /*1340*/  FSETP.GT.AND P0, PT, |R4|, 1.469367938527859385e-39, PT ;  /* 0x001000000400780b */ /* 0x000fda0003f04200 */
[----:B------:R-:W-:Y:S05]  /*1350*/  @P0 BRA P1, `(.L_x_19) ;  /* 0x0000000000180947 */ /* 0x000fea0000800000 */
[----:B------:R-:W-:Y:S01]  /*1360*/  MOV R10, R14 ;  /* 0x0000000e000a7202 */ /* 0x000fe20000000f00 */
[----:B------:R-:W-:Y:S01]  /*1370*/  IMAD.MOV.U32 R11, RZ, RZ, R15 ;  /* 0x000000ffff0b7224 */ /* 0x000fe200078e000f */
[----:B------:R-:W-:-:S07]  /*1380*/  MOV R4, 0x13a0 ;  /* 0x000013a000047802 */ /* 0x000fce0000000f00 */
[----:B------:R-:W-:Y:S05]  /*1390*/  CALL.REL.NOINC `($__internal_0_$__cuda_sm20_div_rn_f64_full) ;  /* 0x0000001c00787944 */ /* 0x000fea0003c00000 */
[----:B------:R-:W-:Y:S01]  /*13a0*/  IMAD.MOV.U32 R2, RZ, RZ, R12 ;  /* 0x000000ffff027224 */ /* 0x000fe200078e000c */
[----:B------:R-:W-:-:S07]  /*13b0*/  MOV R3, R13 ;  /* 0x0000000d00037202 */ /* 0x000fce0000000f00 */
.L_x_19:
[----:B------:R-:W-:Y:S05]  /*13c0*/  BSYNC.RECONVERGENT B2 ;  /* 0x0000000000027941 */ /* 0x000fea0003800200 */
.L_x_18:
[----:B------:R-:W-:Y:S02]  /*13d0*/  IMAD.MOV.U32 R8, RZ, RZ, R2 ;  /* 0x000000ffff087224 */ /* 0x000fe400078e0002 */
[----:B------:R-:W-:-:S07]  /*13e0*/  IMAD.MOV.U32 R9, RZ, RZ, R3 ;  /* 0x000000ffff097224 */ /* 0x000fce00078e0003 */
.L_x_6:
[----:B------:R-:W-:Y:S05]  /*13f0*/  BSYNC.RECONVERGENT B0 ;  /* 0x0000000000007941 */ /* 0x000fea0003800200 */
.L_x_1:
[-C--:B------:R-:W-:Y:S01]  /*1400*/  IABS R4, R0.reuse ;  /* 0x0000000000047213 */ /* 0x080fe20000000000 */
[----:B------:R-:W2:Y:S01]  /*1410*/  LDCU UR5, c[0x0][0x3a0] ;  /* 0x00007400ff0577ac */ /* 0x000ea20008000800 */
[----:B------:R-:W-:Y:S02]  /*1420*/  IABS R7, R5 ;  /* 0x0000000500077213 */ /* 0x000fe40000000000 */
[----:B------:R-:W3:Y:S01]  /*1430*/  I2F.RP R6, R4 ;  /* 0x0000000400067306 */ /* 0x000ee20000209400 */
[----:B------:R-:W-:-:S07]  /*1440*/  IABS R12, R0 ;  /* 0x00000000000c7213 */ /* 0x000fce0000000000 */
[----:B---3--:R-:W0:Y:S02]  /*1450*/  MUFU.RCP R6, R6 ;  /* 0x0000000600067308 */ /* 0x008e240000001000 */
[----:B01----:R-:W-:-:S06]  /*1460*/  IADD3 R2, PT, PT, R6, 0xffffffe, RZ ;  /* 0x0ffffffe06027810 */ /* 0x003fcc0007ffe0ff */
[----:B------:R0:W1:Y:S02]  /*1470*/  F2I.FTZ.U32.TRUNC.NTZ R3, R2 ;  /* 0x0000000200037305 */ /* 0x000064000021f000 */
[----:B0-----:R-:W-:Y:S02]  /*1480*/  IMAD.MOV.U32 R2, RZ, RZ, RZ ;  /* 0x000000ffff027224 */ /* 0x001fe400078e00ff */
[----:B-1----:R-:W-:-:S04]  /*1490*/  IMAD.MOV R11, RZ, RZ, -R3 ;  /* 0x000000ffff0b7224 */ /* 0x002fc800078e0a03 */
[----:B------:R-:W-:-:S04]  /*14a0*/  IMAD R11, R11, R4, RZ ;  /* 0x000000040b0b7224 */ /* 0x000fc800078e02ff */
[----:B------:R-:W-:Y:S01]  /*14b0*/  IMAD.HI.U32 R10, R3, R11, R2 ;  /* 0x0000000b030a7227 */ /* 0x000fe200078e0002 */
[----:B------:R-:W-:-:S05]  /*14c0*/  IADD3 R3, PT, PT, RZ, -R12, RZ ;  /* 0x8000000cff037210 */ /* 0x000fca0007ffe0ff */
[----:B------:R-:W-:-:S04]  /*14d0*/  IMAD.HI.U32 R2, R10, R7, RZ ;  /* 0x000000070a027227 */ /* 0x000fc800078e00ff */
[----:B------:R-:W-:-:S05]  /*14e0*/  IMAD R3, R2, R3, R7 ;  /* 0x0000000302037224 */ /* 0x000fca00078e0207 */
[----:B------:R-:W-:-:S13]  /*14f0*/  ISETP.GT.U32.AND P1, PT, R4, R3, PT ;  /* 0x000000030400720c */ /* 0x000fda0003f24070 */
[----:B------:R-:W-:Y:S02]  /*1500*/  @!P1 IMAD.IADD R3, R3, 0x1, -R4 ;  /* 0x0000000103039824 */ /* 0x000fe400078e0a04 */
[----:B------:R-:W-:Y:S01]  /*1510*/  @!P1 VIADD R2, R2, 0x1 ;  /* 0x0000000102029836 */ /* 0x000fe20000000000 */
[----:B------:R-:W-:Y:S02]  /*1520*/  ISETP.NE.AND P1, PT, R0, RZ, PT ;  /* 0x000000ff0000720c */ /* 0x000fe40003f25270 */
[----:B------:R-:W-:Y:S02]  /*1530*/  ISETP.GE.U32.AND P0, PT, R3, R4, PT ;  /* 0x000000040300720c */ /* 0x000fe40003f06070 */
[----:B------:R-:W-:-:S04]  /*1540*/  LOP3.LUT R3, R5, R0, RZ, 0x3c, !PT ;  /* 0x0000000005037212 */ /* 0x000fc800078e3cff */
[----:B------:R-:W-:-:S07]  /*1550*/  ISETP.GE.AND P2, PT, R3, RZ, PT ;  /* 0x000000ff0300720c */ /* 0x000fce0003f46270 */
[----:B------:R-:W-:-:S05]  /*1560*/  @P0 IADD3 R2, PT, PT, R2, 0x1, RZ ;  /* 0x0000000102020810 */ /* 0x000fca0007ffe0ff */
[----:B------:R-:W-:Y:S02]  /*1570*/  IMAD.MOV.U32 R4, RZ, RZ, R2 ;  /* 0x000000ffff047224 */ /* 0x000fe400078e0002 */
[----:B------:R-:W0:Y:S02]  /*1580*/  LDC.64 R2, c[0x0][0x398] ;  /* 0x0000e600ff027b82 */ /* 0x000e240000000a00 */
[----:B------:R-:W-:Y:S01]  /*1590*/  @!P2 IMAD.MOV R4, RZ, RZ, -R4 ;  /* 0x000000ffff04a224 */ /* 0x000fe200078e0a04 */
[----:B------:R-:W-:-:S04]  /*15a0*/  @!P1 LOP3.LUT R4, RZ, R0, RZ, 0x33, !PT ;  /* 0x00000000ff049212 */ /* 0x000fc800078e33ff */
[----:B------:R-:W-:-:S05]  /*15b0*/  IADD3 R6, PT, PT, -R4, RZ, RZ ;  /* 0x000000ff04067210 */ /* 0x000fca0007ffe1ff */
[----:B------:R-:W-:-:S04]  /*15c0*/  IMAD R5, R0, R6, R5 ;  /* 0x0000000600057224 */ /* 0x000fc800078e0205 */
[----:B--2---:R-:W-:-:S04]  /*15d0*/  IMAD R5, R4, UR5, R5 ;  /* 0x0000000504057c24 */ /* 0x004fc8000f8e0205 */
[----:B0-----:R-:W-:-:S05]  /*15e0*/  IMAD.WIDE R2, R5, 0x8, R2 ;  /* 0x0000000805027825 */ /* 0x001fca00078e0202 */
[----:B------:R-:W-:Y:S01]  /*15f0*/  STG.E.64 desc[UR6][R2.64], R8 ;  /* 0x0000000802007986 */ /* 0x000fe2000c101b06 */
[----:B------:R-:W-:Y:S05]  /*1600*/  EXIT ;  /* 0x000000000000794d */ /* 0x000fea0003800000 */
.L_x_0:
[----:B------:R-:W-:-:S05]  /*1610*/  IMAD.SHL.U32 R9, R9, 0x2, RZ ;  /* 0x0000000209097824 */ /* 0x000fca00078e00ff */
[----:B------:R-:W-:-:S13]  /*1620*/  ISETP.GE.AND P0, PT, R8, R9, PT ;  /* 0x000000090800720c */ /* 0x000fda0003f06270 */
[----:B------:R-:W-:Y:S05]  /*1630*/  @P0 BRA `(.L_x_20) ;  /* 0x0000000c00680947 */ /* 0x000fea0003800000 */
[----:B------:R-:W-:Y:S01]  /*1640*/  ISETP.NE.AND P1, PT, R4, 0x2, PT ;  /* 0x000000020400780c */ /* 0x000fe20003f25270 */
[----:B------:R-:W-:Y:S04]  /*1650*/  BSSY.RECONVERGENT B0, `(.L_x_21) ;  /* 0x00000b7000007945 */ /* 0x000fe80003800200 */
[----:B------:R-:W-:Y:S08]  /*1660*/  BSSY.RELIABLE B1, `(.L_x_22) ;  /* 0x0000022000017945 */ /* 0x000ff00003800100 */
[----:B------:R-:W-:Y:S05]  /*1670*/  @!P1 BRA `(.L_x_23) ;  /* 0x0000000000249947 */ /* 0x000fea0003800000 */
[----:B------:R-:W-:Y:S01]  /*1680*/  ISETP.NE.AND P0, PT, R4, 0x1, PT ;  /* 0x000000010400780c */ /* 0x000fe20003f05270 */
[----:B------:R-:W-:-:S12]  /*1690*/  IMAD.MOV.U32 R10, RZ, RZ, R0 ;  /* 0x000000ffff0a7224 */ /* 0x000fd800078e0000 */
[----:B------:R-:W-:Y:S05]  /*16a0*/  @!P0 BRA `(.L_x_24) ;  /* 0x0000000000208947 */ /* 0x000fea0003800000 */
[----:B------:R-:W-:Y:S01]  /*16b0*/  ISETP.NE.AND P0, PT, R4, RZ, PT ;  /* 0x000000ff0400720c */ /* 0x000fe20003f05270 */
[----:B------:R-:W-:-:S12]  /*16c0*/  HFMA2 R9, -RZ, RZ, 0, 0 ;  /* 0x00000000ff097431 */ /* 0x000fd800000001ff */
[----:B------:R-:W-:Y:S05]  /*16d0*/  @P0 BRA `(.L_x_25) ;  /* 0x0000000000680947 */ /* 0x000fea0003800000 */
[----:B------:R1:W5:Y:S01]  /*16e0*/  LDG.E R10, desc[UR6][R2.64+0x4] ;  /* 0x00000406020a7981 */ /* 0x000362000c1e1900 */
[----:B------:R-:W-:Y:S01]  /*16f0*/  IMAD.MOV.U32 R6, RZ, RZ, R12 ;  /* 0x000000ffff067224 */ /* 0x000fe200078e000c */
[----:B------:R-:W-:Y:S06]  /*1700*/  BRA `(.L_x_24) ;  /* 0x0000000000087947 */ /* 0x000fec0003800000 */
.L_x_23:
[----:B------:R0:W5:Y:S01]  /*1710*/  LDG.E R10, desc[UR6][R2.64+0x8] ;  /* 0x00000806020a7981 */ /* 0x000162000c1e1900 */
[----:B------:R-:W-:-:S07]  /*1720*/  IMAD.MOV.U32 R6, RZ, RZ, R18 ;  /* 0x000000ffff067224 */ /* 0x000fce00078e0012 */
.L_x_24:
[----:B-----5:R-:W-:Y:S02]  /*1730*/  ISETP.NE.AND P0, PT, R10, 0x1, PT ;  /* 0x000000010a00780c */ /* 0x020fe40003f05270 */
[----:B------:R-:W-:-:S11]  /*1740*/  CS2R R8, SRZ ;  /* 0x0000000000087805 */ /* 0x000fd6000001ff00 */
[----:B------:R-:W-:Y:S05]  /*1750*/  @!P0 BREAK.RELIABLE B1 ;  /* 0x0000000000018942 */ /* 0x000fea0003800100 */
[----:B------:R-:W-:Y:S05]  /*1760*/  @!P0 BRA `(.L_x_26) ;  /* 0x0000000800948947 */ /* 0x000fea0003800000 */
[----:B------:R-:W-:-:S13]  /*1770*/  ISETP.NE.AND P0, PT, R6, RZ, PT ;  /* 0x000000ff0600720c */ /* 0x000fda0003f05270 */
[----:B------:R-:W-:Y:S05]  /*1780*/  @P0 BREAK.RELIABLE B1 ;  /* 0x0000000000010942 */ /* 0x000fea0003800100 */
[----:B------:R-:W-:Y:S05]  /*1790*/  @P0 BRA `(.L_x_27) ;  /* 0x0000000000580947 */ /* 0x000fea0003800000 */
[----:B------:R-:W-:Y:S01]  /*17a0*/  MOV R7, 0x2 ;  /* 0x0000000200077802 */ /* 0x000fe20000000f00 */
[----:B------:R-:W-:Y:S03]  /*17b0*/  BSSY.RECONVERGENT B2, `(.L_x_25) ;  /* 0x000000c000027945 */ /* 0x000fe60003800200 */
[----:B------:R-:W-:-:S05]  /*17c0*/  VIADDMNMX.U32 R4, R4, 0xffffffff, R7, PT ;  /* 0xffffffff04047846 */ /* 0x000fca0003800007 */
[----:B------:R-:W-:-:S04]  /*17d0*/  IMAD.SHL.U32 R4, R4, 0x4, RZ ;  /* 0x0000000404047824 */ /* 0x000fc800078e00ff */
[----:B------:R-:W2:Y:S02]  /*17e0*/  LDC R6, c[0x2][R4+0x24] ;  /* 0x0080090004067b82 */ /* 0x000ea40000000800 */
[----:B--2---:R-:W-:-:S04]  /*17f0*/  SHF.R.S32.HI R7, RZ, 0x1f, R6 ;  /* 0x0000001fff077819 */ /* 0x004fc80000011406 */
.L_x_77:
[----:B------:R-:W-:Y:S05]  /*1800*/  BRX R6 -0x1810                                                  (*"BRANCH_TARGETS .L_x_78,.L_x_79,.L_x_80"*) ;  /* 0xffffffe406fc7949 */ /* 0x000fea000383ffff */
.L_x_80:
[----:B------:R-:W-:Y:S01]  /*1810*/  IMAD.IADD R9, R0, 0x1, R5 ;  /* 0x0000000100097824 */ /* 0x000fe200078e0205 */
[----:B------:R-:W-:Y:S06]  /*1820*/  BRA `(.L_x_28) ;  /* 0x0000000000107947 */ /* 0x000fec0003800000 */
.L_x_78:
[----:B------:R-:W-:Y:S01]  /*1830*/  IADD3 R9, PT, PT, R5, 0x1, RZ ;  /* 0x0000000105097810 */ /* 0x000fe20007ffe0ff */
[----:B------:R-:W-:Y:S06]  /*1840*/  BRA `(.L_x_28) ;  /* 0x0000000000087947 */ /* 0x000fec0003800000 */
.L_x_79:
[----:B01----:R-:W2:Y:S02]  /*1850*/  LDG.E R2, desc[UR6][R2.64+0x4] ;  /* 0x0000040602027981 */ /* 0x003ea4000c1e1900 */
[----:B--2---:R-:W-:-:S07]  /*1860*/  IMAD R9, R0, R2, R5 ;  /* 0x0000000200097224 */ /* 0x004fce00078e0205 */
.L_x_28:
[----:B------:R-:W-:Y:S05]  /*1870*/  BSYNC.RECONVERGENT B2 ;  /* 0x0000000000027941 */ /* 0x000fea0003800200 */
.L_x_25:
[----:B------:R-:W-:Y:S05]  /*1880*/  BSYNC.RELIABLE B1 ;  /* 0x0000000000017941 */ /* 0x000fea0003800100 */
.L_x_22:
[----:B------:R-:W0:Y:S02]  /*1890*/  LDC.64 R6, c[0x0][0x388] ;  /* 0x0000e200ff067b82 */ /* 0x000e240000000a00 */
[----:B01----:R-:W-:-:S04]  /*18a0*/  IMAD.WIDE R2, R9, 0x8, R6 ;  /* 0x0000000809027825 */ /* 0x003fc800078e0206 */
[----:B------:R-:W-:Y:S02]  /*18b0*/  IMAD.WIDE R6, R5, 0x8, R6 ;  /* 0x0000000805067825 */ /* 0x000fe400078e0206 */
[----:B------:R-:W2:Y:S04]  /*18c0*/  LDG.E.64 R2, desc[UR6][R2.64] ;  /* 0x0000000602027981 */ /* 0x000ea8000c1e1b00 */
[----:B------:R-:W2:Y:S02]  /*18d0*/  LDG.E.64 R8, desc[UR6][R6.64] ;  /* 0x0000000606087981 */ /* 0x000ea4000c1e1b00 */
[----:B--2---:R-:W-:Y:S01]  /*18e0*/  DADD R8, R2, -R8 ;  /* 0x0000000002087229 */ /* 0x004fe20000000808 */
[----:B------:R-:W-:Y:S10]  /*18f0*/  BRA `(.L_x_26) ;  /* 0x0000000800307947 */ /* 0x000ff40003800000 */
.L_x_27:
        /* <DEDUP_REMOVED lines=9> */
[C---:B------:R-:W-:Y:S01]  /*1990*/  @P0 IMAD.IADD R11, R5.reuse, 0x1, -R0 ;  /* 0x00000001050b0824 */ /* 0x040fe200078e0a00 */
[----:B------:R-:W-:Y:S01]  /*19a0*/  @!P0 IADD3 R11, PT, PT, R5, -0x1, RZ ;  /* 0xffffffff050b8810 */ /* 0x000fe20007ffe0ff */
[----:B------:R-:W-:Y:S06]  /*19b0*/  BRA `(.L_x_32) ;  /* 0x00000000000c7947 */ /* 0x000fec0003800000 */
.L_x_31:
[----:B01----:R-:W2:Y:S01]  /*19c0*/  LDG.E R2, desc[UR6][R2.64+0x4] ;  /* 0x0000040602027981 */ /* 0x003ea2000c1e1900 */
[----:B------:R-:W-:-:S04]  /*19d0*/  IMAD.MOV R11, RZ, RZ, -R0 ;  /* 0x000000ffff0b7224 */ /* 0x000fc800078e0a00 */
[----:B--2---:R-:W-:-:S07]  /*19e0*/  IMAD R11, R2, R11, R5 ;  /* 0x0000000b020b7224 */ /* 0x004fce00078e0205 */
.L_x_32:
[----:B------:R-:W-:Y:S05]  /*19f0*/  BSYNC.RECONVERGENT B2 ;  /* 0x0000000000027941 */ /* 0x000fea0003800200 */
.L_x_30:
[----:B01----:R-:W-:-:S06]  /*1a00*/  IMAD.WIDE R2, R11, 0x8, R6 ;  /* 0x000000080b027825 */ /* 0x003fcc00078e0206 */
[----:B------:R-:W2:Y:S02]  /*1a10*/  LDG.E.64 R2, desc[UR6][R2.64] ;  /* 0x0000000602027981 */ /* 0x000ea4000c1e1b00 */
[----:B--2--5:R-:W-:Y:S01]  /*1a20*/  DADD R8, R8, -R2 ;  /* 0x0000000008087229 */ /* 0x024fe20000000802 */
[----:B------:R-:W-:Y:S10]  /*1a30*/  BRA `(.L_x_26) ;  /* 0x0000000400e07947 */ /* 0x000ff40003800000 */
.L_x_29:
[----:B------:R-:W-:Y:S01]  /*1a40*/  VIADD R9, R10, 0xfffffffe ;  /* 0xfffffffe0a097836 */ /* 0x000fe20000000000 */
[----:B------:R-:W-:-:S04]  /*1a50*/  ISETP.NE.AND P1, PT, R6, 0x1, PT ;  /* 0x000000010600780c */ /* 0x000fc80003f25270 */
[----:B------:R-:W-:-:S13]  /*1a60*/  ISETP.NE.AND P0, PT, R6, R9, PT ;  /* 0x000000090600720c */ /* 0x000fda0003f05270 */
[----:B------:R-:W-:Y:S05]  /*1a70*/  @P0 BRA P1, `(.L_x_33) ;  /* 0x0000000000940947 */ /* 0x000fea0000800000 */
[----:B------:R-:W-:Y:S01]  /*1a80*/  MOV R7, 0x2 ;  /* 0x0000000200077802 */ /* 0x000fe20000000f00 */
[----:B------:R-:W-:Y:S03]  /*1a90*/  BSSY.RECONVERGENT B2, `(.L_x_34) ;  /* 0x000001e000027945 */ /* 0x000fe60003800200 */
[----:B------:R-:W-:-:S05]  /*1aa0*/  VIADDMNMX.U32 R7, R4, 0xffffffff, R7, PT ;  /* 0xffffffff04077846 */ /* 0x000fca0003800007 */
[----:B------:R-:W-:-:S04]  /*1ab0*/  IMAD.SHL.U32 R4, R7, 0x4, RZ ;  /* 0x0000000407047824 */ /* 0x000fc800078e00ff */
[----:B------:R-:W2:Y:S02]  /*1ac0*/  LDC R6, c[0x2][R4+0x30] ;  /* 0x00800c0004067b82 */ /* 0x000ea40000000800 */
[----:B--2---:R-:W-:-:S04]  /*1ad0*/  SHF.R.S32.HI R7, RZ, 0x1f, R6 ;  /* 0x0000001fff077819 */ /* 0x004fc80000011406 */
.L_x_81:
[----:B------:R-:W-:Y:S05]  /*1ae0*/  BRX R6 -0x1af0                                                  (*"BRANCH_TARGETS .L_x_82,.L_x_83,.L_x_84"*) ;  /* 0xffffffe406447949 */ /* 0x000fea000383ffff */
.L_x_84:
[----:B------:R-:W2:Y:S01]  /*1af0*/  LDCU.64 UR8, c[0x0][0x388] ;  /* 0x00007100ff0877ac */ /* 0x000ea20008000a00 */
[----:B------:R-:W-:Y:S01]  /*1b00*/  IMAD.IADD R7, R0, 0x1, R5 ;  /* 0x0000000100077824 */ /* 0x000fe200078e0205 */
[----:B--2---:R-:W-:Y:S01]  /*1b10*/  MOV R8, UR8 ;  /* 0x0000000800087c02 */ /* 0x004fe20008000f00 */
[----:B------:R-:W-:-:S04]  /*1b20*/  IMAD.U32 R9, RZ, RZ, UR9 ;  /* 0x00000009ff097e24 */ /* 0x000fc8000f8e00ff */
[----:B------:R-:W-:-:S06]  /*1b30*/  IMAD.WIDE R6, R7, 0x8, R8 ;  /* 0x0000000807067825 */ /* 0x000fcc00078e0208 */
[----:B------:R-:W5:Y:S01]  /*1b40*/  LDG.E.64 R6, desc[UR6][R6.64] ;  /* 0x0000000606067981 */ /* 0x000f62000c1e1b00 */
[----:B------:R-:W-:Y:S01]  /*1b50*/  IMAD.IADD R11, R5, 0x1, -R0 ;  /* 0x00000001050b7824 */ /* 0x000fe200078e0a00 */
[----:B------:R-:W-:Y:S06]  /*1b60*/  BRA `(.L_x_35) ;  /* 0x0000000000407947 */ /* 0x000fec0003800000 */
.L_x_82:
[----:B------:R-:W2:Y:S02]  /*1b70*/  LDCU.64 UR8, c[0x0][0x388] ;  /* 0x00007100ff0877ac */ /* 0x000ea40008000a00 */
[----:B--2---:R-:W-:Y:S01]  /*1b80*/  MOV R8, UR8 ;  /* 0x0000000800087c02 */ /* 0x004fe20008000f00 */
[----:B------:R-:W-:-:S04]  /*1b90*/  IMAD.U32 R9, RZ, RZ, UR9 ;  /* 0x00000009ff097e24 */ /* 0x000fc8000f8e00ff */
[----:B------:R-:W-:-:S06]  /*1ba0*/  IMAD.WIDE R6, R5, 0x8, R8 ;  /* 0x0000000805067825 */ /* 0x000fcc00078e0208 */
[----:B------:R-:W5:Y:S01]  /*1bb0*/  LDG.E.64 R6, desc[UR6][R6.64+0x8] ;  /* 0x0000080606067981 */ /* 0x000f62000c1e1b00 */
[----:B------:R-:W-:Y:S01]  /*1bc0*/  VIADD R11, R5, 0xffffffff ;  /* 0xffffffff050b7836 */ /* 0x000fe20000000000 */
[----:B------:R-:W-:Y:S06]  /*1bd0*/  BRA `(.L_x_35) ;  /* 0x0000000000247947 */ /* 0x000fec0003800000 */
.L_x_83:
[----:B01----:R-:W2:Y:S01]  /*1be0*/  LDG.E R2, desc[UR6][R2.64+0x4] ;  /* 0x0000040602027981 */ /* 0x003ea2000c1e1900 */
[----:B------:R-:W0:Y:S02]  /*1bf0*/  LDCU.64 UR8, c[0x0][0x388] ;  /* 0x00007100ff0877ac */ /* 0x000e240008000a00 */
[----:B0-----:R-:W-:Y:S01]  /*1c00*/  MOV R8, UR8 ;  /* 0x0000000800087c02 */ /* 0x001fe20008000f00 */
[----:B------:R-:W-:Y:S02]  /*1c10*/  IMAD.U32 R9, RZ, RZ, UR9 ;  /* 0x00000009ff097e24 */ /* 0x000fe4000f8e00ff */
[----:B--2---:R-:W-:-:S04]  /*1c20*/  IMAD R7, R0, R2, R5 ;  /* 0x0000000200077224 */ /* 0x004fc800078e0205 */
[----:B------:R-:W-:-:S06]  /*1c30*/  IMAD.WIDE R6, R7, 0x8, R8 ;  /* 0x0000000807067825 */ /* 0x000fcc00078e0208 */
[----:B------:R-:W5:Y:S01]  /*1c40*/  LDG.E.64 R6, desc[UR6][R6.64] ;  /* 0x0000000606067981 */ /* 0x000f62000c1e1b00 */
[----:B------:R-:W-:-:S04]  /*1c50*/  IMAD.MOV R11, RZ, RZ, -R0 ;  /* 0x000000ffff0b7224 */ /* 0x000fc800078e0a00 */
[----:B------:R-:W-:-:S07]  /*1c60*/  IMAD R11, R2, R11, R5 ;  /* 0x0000000b020b7224 */ /* 0x000fce00078e0205 */
.L_x_35:
[----:B------:R-:W-:Y:S05]  /*1c70*/  BSYNC.RECONVERGENT B2 ;  /* 0x0000000000027941 */ /* 0x000fea0003800200 */
.L_x_34:
[----:B01----:R-:W-:-:S06]  /*1c80*/  IMAD.WIDE R2, R11, 0x8, R8 ;  /* 0x000000080b027825 */ /* 0x003fcc00078e0208 */
[----:B------:R-:W2:Y:S02]  /*1c90*/  LDG.E.64 R2, desc[UR6][R2.64] ;  /* 0x0000000602027981 */ /* 0x000ea4000c1e1b00 */
[----:B--2--5:R-:W-:-:S08]  /*1ca0*/  DADD R6, -R2, R6 ;  /* 0x0000000002067229 */ /* 0x024fd00000000106 */
[----:B------:R-:W-:Y:S01]  /*1cb0*/  DMUL R8, R6, 0.5 ;  /* 0x3fe0000006087828 */ /* 0x000fe20000000000 */
[----:B------:R-:W-:Y:S10]  /*1cc0*/  BRA `(.L_x_26) ;  /* 0x00000004003c7947 */ /* 0x000ff40003800000 */
.L_x_33:
[----:B------:R-:W-:Y:S01]  /*1cd0*/  MOV R9, 0x2 ;  /* 0x0000000200097802 */ /* 0x000fe20000000f00 */
[----:B------:R-:W-:Y:S03]  /*1ce0*/  BSSY.RECONVERGENT B2, `(.L_x_36) ;  /* 0x0000031000027945 */ /* 0x000fe60003800200 */
[----:B------:R-:W-:-:S05]  /*1cf0*/  VIADDMNMX.U32 R9, R4, 0xffffffff, R9, PT ;  /* 0xffffffff04097846 */ /* 0x000fca0003800009 */
[----:B------:R-:W-:-:S04]  /*1d00*/  IMAD.SHL.U32 R4, R9, 0x4, RZ ;  /* 0x0000000409047824 */ /* 0x000fc800078e00ff */
[----:B------:R-:W2:Y:S02]  /*1d10*/  LDC R8, c[0x2][R4+0x3c] ;  /* 0x00800f0004087b82 */ /* 0x000ea40000000800 */
[----:B--2---:R-:W-:-:S04]  /*1d20*/  SHF.R.S32.HI R9, RZ, 0x1f, R8 ;  /* 0x0000001fff097819 */ /* 0x004fc80000011408 */
.L_x_85:
[----:B------:R-:W-:Y:S05]  /*1d30*/  BRX R8 -0x1d40                                                  (*"BRANCH_TARGETS .L_x_86,.L_x_87,.L_x_88"*) ;  /* 0xffffffe008b07949 */ /* 0x000fea000383ffff */
.L_x_88:
[----:B------:R-:W2:Y:S01]  /*1d40*/  LDCU.64 UR8, c[0x0][0x388] ;  /* 0x00007100ff0877ac */ /* 0x000ea20008000a00 */
[C---:B------:R-:W-:Y:S01]  /*1d50*/  IMAD.SHL.U32 R4, R0.reuse, 0x2, RZ ;  /* 0x0000000200047824 */ /* 0x040fe200078e00ff */
[----:B------:R-:W-:-:S04]  /*1d60*/  IADD3 R15, PT, PT, R0, R5, RZ ;  /* 0x00000005000f7210 */ /* 0x000fc80007ffe0ff */
[----:B------:R-:W-:Y:S01]  /*1d70*/  IADD3 R13, PT, PT, R5, -R4, RZ ;  /* 0x80000004050d7210 */ /* 0x000fe20007ffe0ff */
[----:B--2---:R-:W-:Y:S02]  /*1d80*/  IMAD.U32 R8, RZ, RZ, UR8 ;  /* 0x00000008ff087e24 */ /* 0x004fe4000f8e00ff */
[----:B------:R-:W-:Y:S02]  /*1d90*/  IMAD.U32 R9, RZ, RZ, UR9 ;  /* 0x00000009ff097e24 */ /* 0x000fe4000f8e00ff */
[----:B------:R-:W-:-:S05]  /*1da0*/  IMAD.WIDE R12, R13, 0x8, R8 ;  /* 0x000000080d0c7825 */ /* 0x000fca00078e0208 */
[----:B01----:R-:W2:Y:S01]  /*1db0*/  LDG.E.64 R2, desc[UR6][R12.64] ;  /* 0x000000060c027981 */ /* 0x003ea2000c1e1b00 */
[----:B------:R-:W-:-:S04]  /*1dc0*/  IMAD.WIDE R10, R0, 0x8, R12 ;  /* 0x00000008000a7825 */ /* 0x000fc800078e020c */
[----:B------:R-:W-:Y:S02]  /*1dd0*/  IMAD.WIDE R14, R15, 0x8, R8 ;  /* 0x000000080f0e7825 */ /* 0x000fe400078e0208 */
[----:B------:R-:W2:Y:S04]  /*1de0*/  LDG.E.64 R10, desc[UR6][R10.64] ;  /* 0x000000060a0a7981 */ /* 0x000ea8000c1e1b00 */
[----:B------:R-:W3:Y:S01]  /*1df0*/  LDG.E.64 R14, desc[UR6][R14.64] ;  /* 0x000000060e0e7981 */ /* 0x000ee2000c1e1b00 */
[----:B--2---:R-:W-:-:S08]  /*1e00*/  DFMA R2, R10, -8, R2 ;  /* 0xc02000000a02782b */ /* 0x004fd00000000002 */
[----:B---3--:R-:W-:Y:S01]  /*1e10*/  DFMA R2, R14, 8, R2 ;  /* 0x402000000e02782b */ /* 0x008fe20000000002 */
[----:B------:R-:W-:Y:S10]  /*1e20*/  BRA `(.L_x_37) ;  /* 0x0000000000707947 */ /* 0x000ff40003800000 */
.L_x_86:
[----:B------:R-:W2:Y:S02]  /*1e30*/  LDCU.64 UR8, c[0x0][0x388] ;  /* 0x00007100ff0877ac */ /* 0x000ea40008000a00 */
[----:B--2---:R-:W-:Y:S02]  /*1e40*/  IMAD.U32 R8, RZ, RZ, UR8 ;  /* 0x00000008ff087e24 */ /* 0x004fe4000f8e00ff */
[----:B------:R-:W-:Y:S02]  /*1e50*/  IMAD.U32 R9, RZ, RZ, UR9 ;  /* 0x00000009ff097e24 */ /* 0x000fe4000f8e00ff */
[----:B------:R-:W-:-:S05]  /*1e60*/  IMAD.WIDE R12, R5, 0x8, R8 ;  /* 0x00000008050c7825 */ /* 0x000fca00078e0208 */
[----:B01----:R-:W2:Y:S04]  /*1e70*/  LDG.E.64 R2, desc[UR6][R12.64+-0x10] ;  /* 0xfffff0060c027981 */ /* 0x003ea8000c1e1b00 */
[----:B------:R-:W2:Y:S04]  /*1e80*/  LDG.E.64 R10, desc[UR6][R12.64+-0x8] ;  /* 0xfffff8060c0a7981 */ /* 0x000ea8000c1e1b00 */
[----:B------:R-:W3:Y:S01]  /*1e90*/  LDG.E.64 R14, desc[UR6][R12.64+0x8] ;  /* 0x000008060c0e7981 */ /* 0x000ee2000c1e1b00 */
[----:B------:R-:W-:Y:S01]  /*1ea0*/  MOV R4, 0x2 ;  /* 0x0000000200047802 */ /* 0x000fe20000000f00 */
[----:B--2---:R-:W-:-:S08]  /*1eb0*/  DFMA R2, R10, -8, R2 ;  /* 0xc02000000a02782b */ /* 0x004fd00000000002 */
[----:B---3--:R-:W-:Y:S01]  /*1ec0*/  DFMA R2, R14, 8, R2 ;  /* 0x402000000e02782b */ /* 0x008fe20000000002 */
[----:B------:R-:W-:Y:S10]  /*1ed0*/  BRA `(.L_x_37) ;  /* 0x0000000000447947 */ /* 0x000ff40003800000 */
.L_x_87:
[----:B01----:R-:W2:Y:S01]  /*1ee0*/  LDG.E R3, desc[UR6][R2.64+0x4] ;  /* 0x0000040602037981 */ /* 0x003ea2000c1e1900 */
[----:B------:R-:W0:Y:S02]  /*1ef0*/  LDCU.64 UR8, c[0x0][0x388] ;  /* 0x00007100ff0877ac */ /* 0x000e240008000a00 */
[----:B0-----:R-:W-:Y:S01]  /*1f00*/  MOV R9, UR9 ;  /* 0x0000000900097c02 */ /* 0x001fe20008000f00 */
[----:B------:R-:W-:Y:S02]  /*1f10*/  IMAD.U32 R8, RZ, RZ, UR8 ;  /* 0x00000008ff087e24 */ /* 0x000fe4000f8e00ff */
[----:B--2---:R-:W-:-:S04]  /*1f20*/  IMAD R6, R0, R3, RZ ;  /* 0x0000000300067224 */ /* 0x004fc800078e02ff */
[----:B------:R-:W-:Y:S01]  /*1f30*/  IMAD.SHL.U32 R4, R6, 0x2, RZ ;  /* 0x0000000206047824 */ /* 0x000fe200078e00ff */
[C---:B------:R-:W-:Y:S01]  /*1f40*/  IADD3 R15, PT, PT, R5.reuse, R6, RZ ;  /* 0x00000006050f7210 */ /* 0x040fe20007ffe0ff */
[C---:B------:R-:W-:Y:S02]  /*1f50*/  IMAD.IADD R13, R5.reuse, 0x1, -R6 ;  /* 0x00000001050d7824 */ /* 0x040fe400078e0a06 */
[----:B------:R-:W-:Y:S02]  /*1f60*/  IMAD.IADD R11, R5, 0x1, -R4 ;  /* 0x00000001050b7824 */ /* 0x000fe400078e0a04 */
        /* <DEDUP_REMOVED lines=8> */
.L_x_37:
[----:B------:R-:W-:Y:S05]  /*1ff0*/  BSYNC.RECONVERGENT B2 ;  /* 0x0000000000027941 */ /* 0x000fea0003800200 */
.L_x_36:
[----:B------:R-:W-:-:S04]  /*2000*/  IMAD.IADD R11, R5, 0x1, R4 ;  /* 0x00000001050b7824 */ /* 0x000fc800078e0204 */
[----:B------:R-:W-:-:S06]  /*2010*/  IMAD.WIDE R8, R11, 0x8, R8 ;  /* 0x000000080b087825 */ /* 0x000fcc00078e0208 */
[----:B------:R-:W2:Y:S01]  /*2020*/  LDG.E.64 R8, desc[UR6][R8.64] ;  /* 0x0000000608087981 */ /* 0x000ea2000c1e1b00 */
[----:B------:R-:W0:Y:S01]  /*2030*/  MUFU.RCP64H R11, 12 ;  /* 0x40280000000b7908 */ /* 0x000e220000001800 */
[----:B------:R-:W-:Y:S01]  /*2040*/  IMAD.MOV.U32 R12, RZ, RZ, 0x0 ;  /* 0x00000000ff0c7424 */ /* 0x000fe200078e00ff */
[----:B------:R-:W-:Y:S01]  /*2050*/  MOV R13, 0x40280000 ;  /* 0x40280000000d7802 */ /* 0x000fe20000000f00 */
[----:B------:R-:W-:Y:S01]  /*2060*/  IMAD.MOV.U32 R10, RZ, RZ, 0x1 ;  /* 0x00000001ff0a7424 */ /* 0x000fe200078e00ff */
[----:B------:R-:W-:Y:S05]  /*2070*/  BSSY.RECONVERGENT B2, `(.L_x_38) ;  /* 0x0000012000027945 */ /* 0x000fea0003800200 */
        /* <DEDUP_REMOVED lines=13> */
[----:B------:R-:W-:-:S07]  /*2150*/  MOV R4, 0x2170 ;  /* 0x0000217000047802 */ /* 0x000fce0000000f00 */
[----:B------:R-:W-:Y:S05]  /*2160*/  CALL.REL.NOINC `($__internal_0_$__cuda_sm20_div_rn_f64_full) ;  /* 0x0000001000047944 */ /* 0x000fea0003c00000 */
[----:B------:R-:W-:Y:S01]  /*2170*/  IMAD.MOV.U32 R2, RZ, RZ, R12 ;  /* 0x000000ffff027224 */ /* 0x000fe200078e000c */
[----:B------:R-:W-:-:S07]  /*2180*/  MOV R3, R13 ;  /* 0x0000000d00037202 */ /* 0x000fce0000000f00 */
.L_x_39:
[----:B------:R-:W-:Y:S05]  /*2190*/  BSYNC.RECONVERGENT B2 ;  /* 0x0000000000027941 */ /* 0x000fea0003800200 */
.L_x_38:
[----:B------:R-:W-:Y:S02]  /*21a0*/  IMAD.MOV.U32 R8, RZ, RZ, R2 ;  /* 0x000000ffff087224 */ /* 0x000fe400078e0002 */
[----:B------:R-:W-:-:S07]  /*21b0*/  IMAD.MOV.U32 R9, RZ, RZ, R3 ;  /* 0x000000ffff097224 */ /* 0x000fce00078e0003 */
.L_x_26:
[----:B------:R-:W-:Y:S05]  /*21c0*/  BSYNC.RECONVERGENT B0 ;  /* 0x0000000000007941 */ /* 0x000fea0003800200 */
.L_x_21:
        /* <DEDUP_REMOVED lines=12> */
[----:B------:R-:W-:Y:S02]  /*2290*/  IADD3 R3, PT, PT, RZ, -R11, RZ ;  /* 0x8000000bff037210 */ /* 0x000fe40007ffe0ff */
[----:B------:R-:W-:-:S03]  /*22a0*/  LOP3.LUT R2, R5, R0, RZ, 0x3c, !PT ;  /* 0x0000000005027212 */ /* 0x000fc600078e3cff */
[----:B------:R-:W-:Y:S01]  /*22b0*/  IMAD.HI.U32 R7, R7, R10, RZ ;  /* 0x0000000a07077227 */ /* 0x000fe200078e00ff */
[----:B------:R-:W-:-:S03]  /*22c0*/  ISETP.GE.AND P2, PT, R2, RZ, PT ;  /* 0x000000ff0200720c */ /* 0x000fc60003f46270 */
[----:B------:R-:W-:-:S05]  /*22d0*/  IMAD R3, R7, R3, R10 ;  /* 0x0000000307037224 */ /* 0x000fca00078e020a */
[----:B------:R-:W-:-:S13]  /*22e0*/  ISETP.GT.U32.AND P0, PT, R4, R3, PT ;  /* 0x000000030400720c */ /* 0x000fda0003f04070 */
[----:B------:R-:W-:Y:S02]  /*22f0*/  @!P0 IMAD.IADD R3, R3, 0x1, -R4 ;  /* 0x0000000103038824 */ /* 0x000fe400078e0a04 */
[----:B------:R-:W-:Y:S01]  /*2300*/  @!P0 VIADD R7, R7, 0x1 ;  /* 0x0000000107078836 */ /* 0x000fe20000000000 */
[----:B------:R-:W-:Y:S02]  /*2310*/  ISETP.NE.AND P0, PT, R0, RZ, PT ;  /* 0x000000ff0000720c */ /* 0x000fe40003f05270 */
[----:B------:R-:W-:Y:S02]  /*2320*/  ISETP.GE.U32.AND P1, PT, R3, R4, PT ;  /* 0x000000040300720c */ /* 0x000fe40003f26070 */
[----:B------:R-:W0:Y:S11]  /*2330*/  LDC.64 R2, c[0x0][0x3a8] ;  /* 0x0000ea00ff027b82 */ /* 0x000e360000000a00 */
[----:B------:R-:W-:-:S05]  /*2340*/  @P1 IADD3 R7, PT, PT, R7, 0x1, RZ ;  /* 0x0000000107071810 */ /* 0x000fca0007ffe0ff */
[----:B------:R-:W-:-:S04]  /*2350*/  IMAD.MOV.U32 R4, RZ, RZ, R7 ;  /* 0x000000ffff047224 */ /* 0x000fc800078e0007 */
        /* <DEDUP_REMOVED lines=8> */
.L_x_20:
        /* <DEDUP_REMOVED lines=8> */
[----:B------:R-:W-:-:S12]  /*2460*/  IMAD.MOV.U32 R9, RZ, RZ, RZ ;  /* 0x000000ffff097224 */ /* 0x000fd800078e00ff */
[----:B------:R-:W-:Y:S05]  /*2470*/  @P0 BRA `(.L_x_44) ;  /* 0x0000000000680947 */ /* 0x000fea0003800000 */
[----:B------:R1:W5:Y:S01]  /*2480*/  LDG.E R10, desc[UR6][R2.64+0x4] ;  /* 0x00000406020a7981 */ /* 0x000362000c1e1900 */
[----:B------:R-:W-:Y:S01]  /*2490*/  MOV R6, R12 ;  /* 0x0000000c00067202 */ /* 0x000fe20000000f00 */
[----:B------:R-:W-:Y:S06]  /*24a0*/  BRA `(.L_x_43) ;  /* 0x0000000000087947 */ /* 0x000fec0003800000 */
.L_x_42:
[----:B------:R0:W5:Y:S01]  /*24b0*/  LDG.E R10, desc[UR6][R2.64+0x8] ;  /* 0x00000806020a7981 */ /* 0x000162000c1e1900 */
[----:B------:R-:W-:-:S07]  /*24c0*/  IMAD.MOV.U32 R6, RZ, RZ, R18 ;  /* 0x000000ffff067224 */ /* 0x000fce00078e0012 */
.L_x_43:
[----:B-----5:R-:W-:Y:S02]  /*24d0*/  ISETP.NE.AND P0, PT, R10, 0x1, PT ;  /* 0x000000010a00780c */ /* 0x020fe40003f05270 */
[----:B------:R-:W-:-:S11]  /*24e0*/  CS2R R8, SRZ ;  /* 0x0000000000087805 */ /* 0x000fd6000001ff00 */
[----:B------:R-:W-:Y:S05]  /*24f0*/  @!P0 BREAK.RELIABLE B1 ;  /* 0x0000000000018942 */ /* 0x000fea0003800100 */
[----:B------:R-:W-:Y:S05]  /*2500*/  @!P0 BRA `(.L_x_45) ;  /* 0x0000000800948947 */ /* 0x000fea0003800000 */
[----:B------:R-:W-:-:S13]  /*2510*/  ISETP.NE.AND P0, PT, R6, RZ, PT ;  /* 0x000000ff0600720c */ /* 0x000fda0003f05270 */
[----:B------:R-:W-:Y:S05]  /*2520*/  @P0 BREAK.RELIABLE B1 ;  /* 0x0000000000010942 */ /* 0x000fea0003800100 */
[----:B------:R-:W-:Y:S05]  /*2530*/  @P0 BRA `(.L_x_46) ;  /* 0x0000000000580947 */ /* 0x000fea0003800000 */
[----:B------:R-:W-:Y:S01]  /*2540*/  IMAD.MOV.U32 R7, RZ, RZ, 0x2 ;  /* 0x00000002ff077424 */ /* 0x000fe200078e00ff */
[----:B------:R-:W-:Y:S04]  /*2550*/  BSSY.RECONVERGENT B2, `(.L_x_44) ;  /* 0x000000c000027945 */ /* 0x000fe80003800200 */
[----:B------:R-:W-:-:S04]  /*2560*/  VIADDMNMX.U32 R7, R4, 0xffffffff, R7, PT ;  /* 0xffffffff04077846 */ /* 0x000fc80003800007 */
[----:B------:R-:W-:-:S04]  /*2570*/  SHF.L.U32 R4, R7, 0x2, RZ ;  /* 0x0000000207047819 */ /* 0x000fc800000006ff */
[----:B------:R-:W2:Y:S02]  /*2580*/  LDC R6, c[0x2][R4+0x48] ;  /* 0x0080120004067b82 */ /* 0x000ea40000000800 */
[----:B--2---:R-:W-:-:S04]  /*2590*/  SHF.R.S32.HI R7, RZ, 0x1f, R6 ;  /* 0x0000001fff077819 */ /* 0x004fc80000011406 */
.L_x_89:
[----:B------:R-:W-:Y:S05]  /*25a0*/  BRX R6 -0x25b0                                                  (*"BRANCH_TARGETS .L_x_90,.L_x_91,.L_x_92"*) ;  /* 0xffffffd806947949 */ /* 0x000fea000383ffff */
.L_x_92:
[----:B------:R-:W-:Y:S01]  /*25b0*/  IMAD.IADD R9, R0, 0x1, R5 ;  /* 0x0000000100097824 */ /* 0x000fe200078e0205 */
[----:B------:R-:W-:Y:S06]  /*25c0*/  BRA `(.L_x_47) ;  /* 0x0000000000107947 */ /* 0x000fec0003800000 */
.L_x_90:
[----:B------:R-:W-:Y:S01]  /*25d0*/  IADD3 R9, PT, PT, R5, 0x1, RZ ;  /* 0x0000000105097810 */ /* 0x000fe20007ffe0ff */
[----:B------:R-:W-:Y:S06]  /*25e0*/  BRA `(.L_x_47) ;  /* 0x0000000000087947 */ /* 0x000fec0003800000 */
.L_x_91:
[----:B01----:R-:W2:Y:S02]  /*25f0*/  LDG.E R2, desc[UR6][R2.64+0x4] ;  /* 0x0000040602027981 */ /* 0x003ea4000c1e1900 */
[----:B--2---:R-:W-:-:S07]  /*2600*/  IMAD R9, R0, R2, R5 ;  /* 0x0000000200097224 */ /* 0x004fce00078e0205 */
.L_x_47:
[----:B------:R-:W-:Y:S05]  /*2610*/  BSYNC.RECONVERGENT B2 ;  /* 0x0000000000027941 */ /* 0x000fea0003800200 */
.L_x_44:
[----:B------:R-:W-:Y:S05]  /*2620*/  BSYNC.RELIABLE B1 ;  /* 0x0000000000017941 */ /* 0x000fea0003800100 */
.L_x_41:
[----:B------:R-:W0:Y:S02]  /*2630*/  LDC.64 R6, c[0x0][0x388] ;  /* 0x0000e200ff067b82 */ /* 0x000e240000000a00 */
[----:B01----:R-:W-:-:S04]  /*2640*/  IMAD.WIDE R2, R9, 0x8, R6 ;  /* 0x0000000809027825 */ /* 0x003fc800078e0206 */
[----:B------:R-:W-:Y:S02]  /*2650*/  IMAD.WIDE R6, R5, 0x8, R6 ;  /* 0x0000000805067825 */ /* 0x000fe400078e0206 */
[----:B------:R-:W2:Y:S04]  /*2660*/  LDG.E.64 R2, desc[UR6][R2.64] ;  /* 0x0000000602027981 */ /* 0x000ea8000c1e1b00 */
[----:B------:R-:W2:Y:S02]  /*2670*/  LDG.E.64 R8, desc[UR6][R6.64] ;  /* 0x0000000606087981 */ /* 0x000ea4000c1e1b00 */
[----:B--2---:R-:W-:Y:S01]  /*2680*/  DADD R8, R2, -R8 ;  /* 0x0000000002087229 */ /* 0x004fe20000000808 */
[----:B------:R-:W-:Y:S10]  /*2690*/  BRA `(.L_x_45) ;  /* 0x0000000800307947 */ /* 0x000ff40003800000 */
.L_x_46:
        /* <DEDUP_REMOVED lines=12> */
.L_x_50:
[----:B01----:R-:W2:Y:S01]  /*2760*/  LDG.E R2, desc[UR6][R2.64+0x4] ;  /* 0x0000040602027981 */ /* 0x003ea2000c1e1900 */
[----:B------:R-:W-:-:S05]  /*2770*/  IADD3 R11, PT, PT, -R0, RZ, RZ ;  /* 0x000000ff000b7210 */ /* 0x000fca0007ffe1ff */
[----:B--2---:R-:W-:-:S07]  /*2780*/  IMAD R11, R2, R11, R5 ;  /* 0x0000000b020b7224 */ /* 0x004fce00078e0205 */
.L_x_51:
[----:B------:R-:W-:Y:S05]  /*2790*/  BSYNC.RECONVERGENT B2 ;  /* 0x0000000000027941 */ /* 0x000fea0003800200 */
.L_x_49:
[----:B01----:R-:W-:-:S06]  /*27a0*/  IMAD.WIDE R2, R11, 0x8, R6 ;  /* 0x000000080b027825 */ /* 0x003fcc00078e0206 */
[----:B------:R-:W2:Y:S02]  /*27b0*/  LDG.E.64 R2, desc[UR6][R2.64] ;  /* 0x0000000602027981 */ /* 0x000ea4000c1e1b00 */
[----:B--2--5:R-:W-:Y:S01]  /*27c0*/  DADD R8, R8, -R2 ;  /* 0x0000000008087229 */ /* 0x024fe20000000802 */
[----:B------:R-:W-:Y:S10]  /*27d0*/  BRA `(.L_x_45) ;  /* 0x0000000400e07947 */ /* 0x000ff40003800000 */
.L_x_48:
        /* <DEDUP_REMOVED lines=10> */
.L_x_93:
[----:B------:R-:W-:Y:S05]  /*2880*/  BRX R6 -0x2890                                                  (*"BRANCH_TARGETS .L_x_94,.L_x_95,.L_x_96"*) ;  /* 0xffffffd406dc7949 */ /* 0x000fea000383ffff */
.L_x_96:
[----:B------:R-:W2:Y:S01]  /*2890*/  LDCU.64 UR8, c[0x0][0x388] ;  /* 0x00007100ff0877ac */ /* 0x000ea20008000a00 */
[----:B------:R-:W-:Y:S02]  /*28a0*/  IADD3 R7, PT, PT, R0, R5, RZ ;  /* 0x0000000500077210 */ /* 0x000fe40007ffe0ff */
[----:B--2---:R-:W-:Y:S01]  /*28b0*/  MOV R9, UR9 ;  /* 0x0000000900097c02 */ /* 0x004fe20008000f00 */
[----:B------:R-:W-:-:S04]  /*28c0*/  IMAD.U32 R8, RZ, RZ, UR8 ;  /* 0x00000008ff087e24 */ /* 0x000fc8000f8e00ff */
[----:B------:R-:W-:-:S06]  /*28d0*/  IMAD.WIDE R6, R7, 0x8, R8 ;  /* 0x0000000807067825 */ /* 0x000fcc00078e0208 */
[----:B------:R-:W5:Y:S01]  /*28e0*/  LDG.E.64 R6, desc[UR6][R6.64] ;  /* 0x0000000606067981 */ /* 0x000f62000c1e1b00 */
[----:B------:R-:W-:Y:S01]  /*28f0*/  IMAD.IADD R11, R5, 0x1, -R0 ;  /* 0x00000001050b7824 */ /* 0x000fe200078e0a00 */
[----:B------:R-:W-:Y:S06]  /*2900*/  BRA `(.L_x_54) ;  /* 0x0000000000407947 */ /* 0x000fec0003800000 */
.L_x_94:
[----:B------:R-:W2:Y:S02]  /*2910*/  LDCU.64 UR8, c[0x0][0x388] ;  /* 0x00007100ff0877ac */ /* 0x000ea40008000a00 */
[----:B--2---:R-:W-:Y:S01]  /*2920*/  MOV R8, UR8 ;  /* 0x0000000800087c02 */ /* 0x004fe20008000f00 */
[----:B------:R-:W-:-:S04]  /*2930*/  IMAD.U32 R9, RZ, RZ, UR9 ;  /* 0x00000009ff097e24 */ /* 0x000fc8000f8e00ff */
[----:B------:R-:W-:-:S06]  /*2940*/  IMAD.WIDE R6, R5, 0x8, R8 ;  /* 0x0000000805067825 */ /* 0x000fcc00078e0208 */
[----:B------:R-:W5:Y:S01]  /*2950*/  LDG.E.64 R6, desc[UR6][R6.64+0x8] ;  /* 0x0000080606067981 */ /* 0x000f62000c1e1b00 */
[----:B------:R-:W-:Y:S01]  /*2960*/  IADD3 R11, PT, PT, R5, -0x1, RZ ;  /* 0xffffffff050b7810 */ /* 0x000fe20007ffe0ff */
[----:B------:R-:W-:Y:S06]  /*2970*/  BRA `(.L_x_54) ;  /* 0x0000000000247947 */ /* 0x000fec0003800000 */
.L_x_95:
        /* <DEDUP_REMOVED lines=9> */
.L_x_54:
[----:B------:R-:W-:Y:S05]  /*2a10*/  BSYNC.RECONVERGENT B2 ;  /* 0x0000000000027941 */ /* 0x000fea0003800200 */
.L_x_53:
[----:B01----:R-:W-:-:S06]  /*2a20*/  IMAD.WIDE R2, R11, 0x8, R8 ;  /* 0x000000080b027825 */ /* 0x003fcc00078e0208 */
[----:B------:R-:W2:Y:S02]  /*2a30*/  LDG.E.64 R2, desc[UR6][R2.64] ;  /* 0x0000000602027981 */ /* 0x000ea4000c1e1b00 */
[----:B--2--5:R-:W-:-:S08]  /*2a40*/  DADD R6, -R2, R6 ;  /* 0x0000000002067229 */ /* 0x024fd00000000106 */
[----:B------:R-:W-:Y:S01]  /*2a50*/  DMUL R8, R6, 0.5 ;  /* 0x3fe0000006087828 */ /* 0x000fe20000000000 */
[----:B------:R-:W-:Y:S10]  /*2a60*/  BRA `(.L_x_45) ;  /* 0x00000004003c7947 */ /* 0x000ff40003800000 */
.L_x_52:
[----:B------:R-:W-:Y:S01]  /*2a70*/  MOV R9, 0x2 ;  /* 0x0000000200097802 */ /* 0x000fe20000000f00 */
[----:B------:R-:W-:Y:S03]  /*2a80*/  BSSY.RECONVERGENT B2, `(.L_x_55) ;  /* 0x0000031000027945 */ /* 0x000fe60003800200 */
[----:B------:R-:W-:-:S05]  /*2a90*/  VIADDMNMX.U32 R9, R4, 0xffffffff, R9, PT ;  /* 0xffffffff04097846 */ /* 0x000fca0003800009 */
[----:B------:R-:W-:-:S04]  /*2aa0*/  IMAD.SHL.U32 R4, R9, 0x4, RZ ;  /* 0x0000000409047824 */ /* 0x000fc800078e00ff */
[----:B------:R-:W2:Y:S02]  /*2ab0*/  LDC R8, c[0x2][R4+0x60] ;  /* 0x0080180004087b82 */ /* 0x000ea40000000800 */
[----:B--2---:R-:W-:-:S04]  /*2ac0*/  SHF.R.S32.HI R9, RZ, 0x1f, R8 ;  /* 0x0000001fff097819 */ /* 0x004fc80000011408 */
.L_x_97:
[----:B------:R-:W-:Y:S05]  /*2ad0*/  BRX R8 -0x2ae0                                                  (*"BRANCH_TARGETS .L_x_98,.L_x_99,.L_x_100"*) ;  /* 0xffffffd408487949 */ /* 0x000fea000383ffff */
.L_x_100:
[----:B------:R-:W2:Y:S01]  /*2ae0*/  LDCU.64 UR8, c[0x0][0x388] ;  /* 0x00007100ff0877ac */ /* 0x000ea20008000a00 */
[C---:B------:R-:W-:Y:S02]  /*2af0*/  SHF.L.U32 R4, R0.reuse, 0x1, RZ ;  /* 0x0000000100047819 */ /* 0x040fe400000006ff */
[----:B------:R-:W-:-:S03]  /*2b00*/  IADD3 R15, PT, PT, R0, R5, RZ ;  /* 0x00000005000f7210 */ /* 0x000fc60007ffe0ff */
[----:B------:R-:W-:Y:S01]  /*2b10*/  IMAD.IADD R13, R5, 0x1, -R4 ;  /* 0x00000001050d7824 */ /* 0x000fe200078e0a04 */
[----:B--2---:R-:W-:Y:S01]  /*2b20*/  MOV R8, UR8 ;  /* 0x0000000800087c02 */ /* 0x004fe20008000f00 */
[----:B------:R-:W-:-:S04]  /*2b30*/  IMAD.U32 R9, RZ, RZ, UR9 ;  /* 0x00000009ff097e24 */ /* 0x000fc8000f8e00ff */
        /* <DEDUP_REMOVED lines=9> */
.L_x_98:
        /* <DEDUP_REMOVED lines=11> */
.L_x_99:
[----:B01----:R-:W2:Y:S01]  /*2c80*/  LDG.E R3, desc[UR6][R2.64+0x4] ;  /* 0x0000040602037981 */ /* 0x003ea2000c1e1900 */
[----:B------:R-:W0:Y:S02]  /*2c90*/  LDCU.64 UR8, c[0x0][0x388] ;  /* 0x00007100ff0877ac */ /* 0x000e240008000a00 */
[----:B0-----:R-:W-:Y:S01]  /*2ca0*/  MOV R9, UR9 ;  /* 0x0000000900097c02 */ /* 0x001fe20008000f00 */
[----:B------:R-:W-:Y:S02]  /*2cb0*/  IMAD.U32 R8, RZ, RZ, UR8 ;  /* 0x00000008ff087e24 */ /* 0x000fe4000f8e00ff */
[----:B--2---:R-:W-:-:S04]  /*2cc0*/  IMAD R6, R0, R3, RZ ;  /* 0x0000000300067224 */ /* 0x004fc800078e02ff */
[C-C-:B------:R-:W-:Y:S01]  /*2cd0*/  IMAD.IADD R13, R5.reuse, 0x1, -R6.reuse ;  /* 0x00000001050d7824 */ /* 0x140fe200078e0a06 */
[----:B------:R-:W-:Y:S01]  /*2ce0*/  SHF.L.U32 R4, R6, 0x1, RZ ;  /* 0x0000000106047819 */ /* 0x000fe200000006ff */
[----:B------:R-:W-:Y:S02]  /*2cf0*/  IMAD.IADD R15, R5, 0x1, R6 ;  /* 0x00000001050f7824 */ /* 0x000fe400078e0206 */
[----:B------:R-:W-:Y:S01]  /*2d00*/  IMAD.WIDE R12, R13, 0x8, R8 ;  /* 0x000000080d0c7825 */ /* 0x000fe200078e0208 */
[----:B------:R-:W-:-:S05]  /*2d10*/  IADD3 R11, PT, PT, R5, -R4, RZ ;  /* 0x80000004050b7210 */ /* 0x000fca0007ffe0ff */
[--C-:B------:R-:W-:Y:S01]  /*2d20*/  IMAD.WIDE R10, R11, 0x8, R8.reuse ;  /* 0x000000080b0a7825 */ /* 0x100fe200078e0208 */
[----:B------:R-:W2:Y:S03]  /*2d30*/  LDG.E.64 R12, desc[UR6][R12.64] ;  /* 0x000000060c0c7981 */ /* 0x000ea6000c1e1b00 */
[----:B------:R-:W-:Y:S02]  /*2d40*/  IMAD.WIDE R14, R15, 0x8, R8 ;  /* 0x000000080f0e7825 */ /* 0x000fe400078e0208 */
[----:B------:R-:W2:Y:S04]  /*2d50*/  LDG.E.64 R10, desc[UR6][R10.64] ;  /* 0x000000060a0a7981 */ /* 0x000ea8000c1e1b00 */
[----:B------:R-:W3:Y:S01]  /*2d60*/  LDG.E.64 R14, desc[UR6][R14.64] ;  /* 0x000000060e0e7981 */ /* 0x000ee2000c1e1b00 */
[----:B--2---:R-:W-:-:S08]  /*2d70*/  DFMA R2, R12, -8, R10 ;  /* 0xc02000000c02782b */ /* 0x004fd0000000000a */
[----:B---3--:R-:W-:-:S11]  /*2d80*/  DFMA R2, R14, 8, R2 ;  /* 0x402000000e02782b */ /* 0x008fd60000000002 */
.L_x_56:
[----:B------:R-:W-:Y:S05]  /*2d90*/  BSYNC.RECONVERGENT B2 ;  /* 0x0000000000027941 */ /* 0x000fea0003800200 */
.L_x_55:
[----:B------:R-:W-:-:S05]  /*2da0*/  IADD3 R11, PT, PT, R5, R4, RZ ;  /* 0x00000004050b7210 */ /* 0x000fca0007ffe0ff */
        /* <DEDUP_REMOVED lines=22> */
[----:B------:R-:W-:Y:S01]  /*2f10*/  MOV R2, R12 ;  /* 0x0000000c00027202 */ /* 0x000fe20000000f00 */
[----:B------:R-:W-:-:S07]  /*2f20*/  IMAD.MOV.U32 R3, RZ, RZ, R13 ;  /* 0x000000ffff037224 */ /* 0x000fce00078e000d */
.L_x_58:
[----:B------:R-:W-:Y:S05]  /*2f30*/  BSYNC.RECONVERGENT B2 ;  /* 0x0000000000027941 */ /* 0x000fea0003800200 */
.L_x_57:
[----:B------:R-:W-:Y:S01]  /*2f40*/  MOV R8, R2 ;  /* 0x0000000200087202 */ /* 0x000fe20000000f00 */
[----:B------:R-:W-:-:S07]  /*2f50*/  IMAD.MOV.U32 R9, RZ, RZ, R3 ;  /* 0x000000ffff097224 */ /* 0x000fce00078e0003 */
.L_x_45:
[----:B------:R-:W-:Y:S05]  /*2f60*/  BSYNC.RECONVERGENT B0 ;  /* 0x0000000000007941 */ /* 0x000fea0003800200 */
.L_x_40:
        /* <DEDUP_REMOVED lines=8> */
[----:B0-----:R-:W-:Y:S02]  /*2ff0*/  HFMA2 R2, -RZ, RZ, 0, 0 ;  /* 0x00000000ff027431 */ /* 0x001fe400000001ff */
[----:B-1----:R-:W-:-:S04]  /*3000*/  IMAD.MOV R7, RZ, RZ, -R3 ;  /* 0x000000ffff077224 */ /* 0x002fc800078e0a03 */
[----:B------:R-:W-:-:S04]  /*3010*/  IMAD R7, R7, R4, RZ ;  /* 0x0000000407077224 */ /* 0x000fc800078e02ff */
[----:B------:R-:W-:Y:S01]  /*3020*/  IMAD.HI.U32 R7, R3, R7, R2 ;  /* 0x0000000703077227 */ /* 0x000fe200078e0002 */
[----:B------:R-:W-:-:S03]  /*3030*/  LOP3.LUT R2, R5, R0, RZ, 0x3c, !PT ;  /* 0x0000000005027212 */ /* 0x000fc600078e3cff */
[----:B------:R-:W-:Y:S01]  /*3040*/  IMAD.MOV R3, RZ, RZ, -R11 ;  /* 0x000000ffff037224 */ /* 0x000fe200078e0a0b */
[----:B------:R-:W-:Y:S01]  /*3050*/  ISETP.GE.AND P2, PT, R2, RZ, PT ;  /* 0x000000ff0200720c */ /* 0x000fe20003f46270 */
[----:B------:R-:W-:-:S04]  /*3060*/  IMAD.HI.U32 R7, R7, R10, RZ ;  /* 0x0000000a07077227 */ /* 0x000fc800078e00ff */
[----:B------:R-:W-:-:S05]  /*3070*/  IMAD R3, R7, R3, R10 ;  /* 0x0000000307037224 */ /* 0x000fca00078e020a */
[----:B------:R-:W-:-:S13]  /*3080*/  ISETP.GT.U32.AND P0, PT, R4, R3, PT ;  /* 0x000000030400720c */ /* 0x000fda0003f04070 */
[-C--:B------:R-:W-:Y:S01]  /*3090*/  @!P0 IADD3 R3, PT, PT, R3, -R4.reuse, RZ ;  /* 0x8000000403038210 */ /* 0x080fe20007ffe0ff */
[----:B------:R-:W-:Y:S01]  /*30a0*/  @!P0 VIADD R7, R7, 0x1 ;  /* 0x0000000107078836 */ /* 0x000fe20000000000 */
[----:B------:R-:W-:Y:S02]  /*30b0*/  ISETP.NE.AND P0, PT, R0, RZ, PT ;  /* 0x000000ff0000720c */ /* 0x000fe40003f05270 */
[----:B------:R-:W-:Y:S02]  /*30c0*/  ISETP.GE.U32.AND P1, PT, R3, R4, PT ;  /* 0x000000040300720c */ /* 0x000fe40003f26070 */
[----:B------:R-:W0:Y:S11]  /*30d0*/  LDC.64 R2, c[0x0][0x3b8] ;  /* 0x0000ee00ff027b82 */ /* 0x000e360000000a00 */
[----:B------:R-:W-:-:S05]  /*30e0*/  @P1 IADD3 R7, PT, PT, R7, 0x1, RZ ;  /* 0x0000000107071810 */ /* 0x000fca0007ffe0ff */
[----:B------:R-:W-:-:S05]  /*30f0*/  IMAD.MOV.U32 R4, RZ, RZ, R7 ;  /* 0x000000ffff047224 */ /* 0x000fca00078e0007 */
[----:B------:R-:W-:Y:S02]  /*3100*/  @!P2 IADD3 R4, PT, PT, -R4, RZ, RZ ;  /* 0x000000ff0404a210 */ /* 0x000fe40007ffe1ff */
[----:B------:R-:W-:-:S05]  /*3110*/  @!P0 LOP3.LUT R4, RZ, R0, RZ, 0x33, !PT ;  /* 0x00000000ff048212 */ /* 0x000fca00078e33ff */
[----:B------:R-:W-:-:S04]  /*3120*/  IMAD.MOV R6, RZ, RZ, -R4 ;  /* 0x000000ffff067224 */ /* 0x000fc800078e0a04 */
[----:B------:R-:W-:-:S04]  /*3130*/  IMAD R5, R0, R6, R5 ;  /* 0x0000000600057224 */ /* 0x000fc800078e0205 */
[----:B--2---:R-:W-:-:S04]  /*3140*/  IMAD R5, R4, UR5, R5 ;  /* 0x0000000504057c24 */ /* 0x004fc8000f8e0205 */
[----:B0-----:R-:W-:-:S05]  /*3150*/  IMAD.WIDE R2, R5, 0x8, R2 ;  /* 0x0000000805027825 */ /* 0x001fca00078e0202 */
[----:B------:R-:W-:Y:S01]  /*3160*/  STG.E.64 desc[UR6][R2.64], R8 ;  /* 0x0000000802007986 */ /* 0x000fe2000c101b06 */
[----:B------:R-:W-:Y:S05]  /*3170*/  EXIT ;  /* 0x000000000000794d */ /* 0x000fea0003800000 */
        .weak           $__internal_0_$__cuda_sm20_div_rn_f64_full
        .type           $__internal_0_$__cuda_sm20_div_rn_f64_full,@function
        .size           $__internal_0_$__cuda_sm20_div_rn_f64_full,(.L_x_101 - $__internal_0_$__cuda_sm20_div_rn_f64_full)
$__internal_0_$__cuda_sm20_div_rn_f64_full:
[C---:B------:R-:W-:Y:S01]  /*3180*/  FSETP.GEU.AND P0, PT, |R7|.reuse, 1.469367938527859385e-39, PT ;  /* 0x001000000700780b */ /* 0x040fe20003f0e200 */
[----:B------:R-:W-:Y:S01]  /*3190*/  IMAD.U32 R2, RZ, RZ, UR4 ;  /* 0x00000004ff027e24 */ /* 0x000fe2000f8e00ff */
[----:B------:R-:W-:Y:S01]  /*31a0*/  MOV R6, UR4 ;  /* 0x0000000400067c02 */ /* 0x000fe20008000f00 */
[----:B------:R-:W-:Y:S01]  /*31b0*/  IMAD.MOV.U32 R9, RZ, RZ, R11 ;  /* 0x000000ffff097224 */ /* 0x000fe200078e000b */
[----:B------:R-:W-:Y:S01]  /*31c0*/  LOP3.LUT R3, R7, 0x800fffff, RZ, 0xc0, !PT ;  /* 0x800fffff07037812 */ /* 0x000fe200078ec0ff */
[----:B------:R-:W-:Y:S01]  /*31d0*/  HFMA2 R16, -RZ, RZ, 0, 5.9604644775390625e-08 ;  /* 0x00000001ff107431 */ /* 0x000fe200000001ff */
[----:B------:R-:W-:Y:S01]  /*31e0*/  MOV R8, R10 ;  /* 0x0000000a00087202 */ /* 0x000fe20000000f00 */
[----:B------:R-:W-:Y:S01]  /*31f0*/  BSSY.RECONVERGENT B3, `(.L_x_59) ;  /* 0x0000054000037945 */ /* 0x000fe20003800200 */
[----:B------:R-:W-:Y:S02]  /*3200*/  LOP3.LUT R3, R3, 0x3ff00000, RZ, 0xfc, !PT ;  /* 0x3ff0000003037812 */ /* 0x000fe400078efcff */
[----:B------:R-:W-:-:S02]  /*3210*/  FSETP.GEU.AND P2, PT, |R9|, 1.469367938527859385e-39, PT ;  /* 0x001000000900780b */ /* 0x000fc40003f4e200 */
[----:B------:R-:W-:Y:S01]  /*3220*/  LOP3.LUT R12, R9, 0x7ff00000, RZ, 0xc0, !PT ;  /* 0x7ff00000090c7812 */ /* 0x000fe200078ec0ff */
[----:B------:R-:W-:Y:S01]  /*3230*/  @!P0 DMUL R2, R6, 8.98846567431157953865e+307 ;  /* 0x7fe0000006028828 */ /* 0x000fe20000000000 */
[----:B------:R-:W-:-:S04]  /*3240*/  LOP3.LUT R15, R7, 0x7ff00000, RZ, 0xc0, !PT ;  /* 0x7ff00000070f7812 */ /* 0x000fc800078ec0ff */
[----:B------:R-:W-:Y:S01]  /*3250*/  ISETP.GE.U32.AND P1, PT, R12, R15, PT ;  /* 0x0000000f0c00720c */ /* 0x000fe20003f26070 */
[----:B------:R-:W0:Y:S04]  /*3260*/  MUFU.RCP64H R17, R3 ;  /* 0x0000000300117308 */ /* 0x000e280000001800 */
[----:B------:R-:W-:Y:S01]  /*3270*/  @!P2 LOP3.LUT R13, R7, 0x7ff00000, RZ, 0xc0, !PT ;  /* 0x7ff00000070da812 */ /* 0x000fe200078ec0ff */
[----:B------:R-:W-:-:S03]  /*3280*/  @!P2 IMAD.MOV.U32 R18, RZ, RZ, RZ ;  /* 0x000000ffff12a224 */ /* 0x000fc600078e00ff */
[----:B------:R-:W-:Y:S01]  /*3290*/  @!P2 ISETP.GE.U32.AND P3, PT, R12, R13, PT ;  /* 0x0000000d0c00a20c */ /* 0x000fe20003f66070 */
[----:B------:R-:W-:-:S05]  /*32a0*/  IMAD.MOV.U32 R13, RZ, RZ, 0x1ca00000 ;  /* 0x1ca00000ff0d7424 */ /* 0x000fca00078e00ff */
[----:B------:R-:W-:Y:S01]  /*32b0*/  @!P2 SEL R19, R13, 0x63400000, !P3 ;  /* 0x634000000d13a807 */ /* 0x000fe20005800000 */
[----:B0-----:R-:W-:-:S03]  /*32c0*/  DFMA R10, R16, -R2, 1 ;  /* 0x3ff00000100a742b */ /* 0x001fc60000000802 */
[----:B------:R-:W-:-:S04]  /*32d0*/  @!P2 LOP3.LUT R19, R19, 0x80000000, R9, 0xf8, !PT ;  /* 0x800000001313a812 */ /* 0x000fc800078ef809 */
[----:B------:R-:W-:Y:S01]  /*32e0*/  @!P2 LOP3.LUT R19, R19, 0x100000, RZ, 0xfc, !PT ;  /* 0x001000001313a812 */ /* 0x000fe200078efcff */
[----:B------:R-:W-:-:S08]  /*32f0*/  DFMA R10, R10, R10, R10 ;  /* 0x0000000a0a0a722b */ /* 0x000fd0000000000a */
[----:B------:R-:W-:Y:S01]  /*3300*/  DFMA R16, R16, R10, R16 ;  /* 0x0000000a1010722b */ /* 0x000fe20000000010 */
[----:B------:R-:W-:Y:S02]  /*3310*/  SEL R11, R13, 0x63400000, !P1 ;  /* 0x634000000d0b7807 */ /* 0x000fe40004800000 */
[----:B------:R-:W-:Y:S02]  /*3320*/  MOV R10, R8 ;  /* 0x00000008000a7202 */ /* 0x000fe40000000f00 */
[----:B------:R-:W-:-:S03]  /*3330*/  LOP3.LUT R11, R11, 0x800fffff, R9, 0xf8, !PT ;  /* 0x800fffff0b0b7812 */ /* 0x000fc600078ef809 */
[----:B------:R-:W-:-:S03]  /*3340*/  DFMA R20, R16, -R2, 1 ;  /* 0x3ff000001014742b */ /* 0x000fc60000000802 */
[----:B------:R-:W-:-:S05]  /*3350*/  @!P2 DFMA R10, R10, 2, -R18 ;  /* 0x400000000a0aa82b */ /* 0x000fca0000000812 */
[----:B------:R-:W-:Y:S01]  /*3360*/  DFMA R16, R16, R20, R16 ;  /* 0x000000141010722b */ /* 0x000fe20000000010 */
[----:B------:R-:W-:Y:S01]  /*3370*/  MOV R21, R12 ;  /* 0x0000000c00157202 */ /* 0x000fe20000000f00 */
[----:B------:R-:W-:Y:S01]  /*3380*/  IMAD.MOV.U32 R20, RZ, RZ, R15 ;  /* 0x000000ffff147224 */ /* 0x000fe200078e000f */
[----:B------:R-:W-:Y:S02]  /*3390*/  @!P0 LOP3.LUT R20, R3, 0x7ff00000, RZ, 0xc0, !PT ;  /* 0x7ff0000003148812 */ /* 0x000fe400078ec0ff */
[----:B------:R-:W-:-:S03]  /*33a0*/  @!P2 LOP3.LUT R21, R11, 0x7ff00000, RZ, 0xc0, !PT ;  /* 0x7ff000000b15a812 */ /* 0x000fc600078ec0ff */
[----:B------:R-:W-:Y:S01]  /*33b0*/  DMUL R18, R16, R10 ;  /* 0x0000000a10127228 */ /* 0x000fe20000000000 */
[----:B------:R-:W-:Y:S01]  /*33c0*/  VIADD R23, R20, 0xffffffff ;  /* 0xffffffff14177836 */ /* 0x000fe20000000000 */
[----:B------:R-:W-:-:S04]  /*33d0*/  IADD3 R22, PT, PT, R21, -0x1, RZ ;  /* 0xffffffff15167810 */ /* 0x000fc80007ffe0ff */
[----:B------:R-:W-:Y:S02]  /*33e0*/  ISETP.GT.U32.AND P0, PT, R22, 0x7feffffe, PT ;  /* 0x7feffffe1600780c */ /* 0x000fe40003f04070 */
[----:B------:R-:W-:Y:S02]  /*33f0*/  DFMA R14, R18, -R2, R10 ;  /* 0x80000002120e722b */ /* 0x000fe4000000000a */
[----:B------:R-:W-:-:S06]  /*3400*/  ISETP.GT.U32.OR P0, PT, R23, 0x7feffffe, P0 ;  /* 0x7feffffe1700780c */ /* 0x000fcc0000704470 */
[----:B------:R-:W-:-:S07]  /*3410*/  DFMA R14, R16, R14, R18 ;  /* 0x0000000e100e722b */ /* 0x000fce0000000012 */
[----:B------:R-:W-:Y:S05]  /*3420*/  @P0 BRA `(.L_x_60) ;  /* 0x00000000006c0947 */ /* 0x000fea0003800000 */
[----:B------:R-:W-:-:S04]  /*3430*/  LOP3.LUT R9, R7, 0x7ff00000, RZ, 0xc0, !PT ;  /* 0x7ff0000007097812 */ /* 0x000fc800078ec0ff */
[CC--:B------:R-:W-:Y:S02]  /*3440*/  VIADDMNMX R8, R12.reuse, -R9.reuse, 0xb9600000, !PT ;  /* 0xb96000000c087446 */ /* 0x0c0fe40007800909 */
[----:B------:R-:W-:Y:S02]  /*3450*/  ISETP.GE.U32.AND P0, PT, R12, R9, PT ;  /* 0x000000090c00720c */ /* 0x000fe40003f06070 */
[----:B------:R-:W-:Y:S02]  /*3460*/  VIMNMX R8, PT, PT, R8, 0x46a00000, PT ;  /* 0x46a0000008087848 */ /* 0x000fe40003fe0100 */
[----:B------:R-:W-:-:S04]  /*3470*/  SEL R13, R13, 0x63400000, !P0 ;  /* 0x634000000d0d7807 */ /* 0x000fc80004000000 */
[----:B------:R-:W-:Y:S02]  /*3480*/  IADD3 R16, PT, PT, -R13, R8, RZ ;  /* 0x000000080d107210 */ /* 0x000fe40007ffe1ff */
[----:B------:R-:W-:-:S03]  /*3490*/  MOV R8, RZ ;  /* 0x000000ff00087202 */ /* 0x000fc60000000f00 */
[----:B------:R-:W-:-:S06]  /*34a0*/  VIADD R9, R16, 0x7fe00000 ;  /* 0x7fe0000010097836 */ /* 0x000fcc0000000000 */
[----:B------:R-:W-:-:S10]  /*34b0*/  DMUL R12, R14, R8 ;  /* 0x000000080e0c7228 */ /* 0x000fd40000000000 */
[----:B------:R-:W-:-:S13]  /*34c0*/  FSETP.GTU.AND P0, PT, |R13|, 1.469367938527859385e-39, PT ;  /* 0x001000000d00780b */ /* 0x000fda0003f0c200 */
[----:B------:R-:W-:Y:S05]  /*34d0*/  @P0 BRA `(.L_x_61) ;  /* 0x0000000000940947 */ /* 0x000fea0003800000 */
[----:B------:R-:W-:Y:S01]  /*34e0*/  DFMA R2, R14, -R2, R10 ;  /* 0x800000020e02722b */ /* 0x000fe2000000000a */
[----:B------:R-:W-:-:S09]  /*34f0*/  IMAD.MOV.U32 R8, RZ, RZ, RZ ;  /* 0x000000ffff087224 */ /* 0x000fd200078e00ff */
[C---:B------:R-:W-:Y:S02]  /*3500*/  FSETP.NEU.AND P0, PT, R3.reuse, RZ, PT ;  /* 0x000000ff0300720b */ /* 0x040fe40003f0d000 */
[----:B------:R-:W-:-:S04]  /*3510*/  LOP3.LUT R7, R3, 0x80000000, R7, 0x48, !PT ;  /* 0x8000000003077812 */ /* 0x000fc800078e4807 */
[----:B------:R-:W-:-:S07]  /*3520*/  LOP3.LUT R9, R7, R9, RZ, 0xfc, !PT ;  /* 0x0000000907097212 */ /* 0x000fce00078efcff */
[----:B------:R-:W-:Y:S05]  /*3530*/  @!P0 BRA `(.L_x_61) ;  /* 0x00000000007c8947 */ /* 0x000fea0003800000 */
[----:B------:R-:W-:Y:S01]  /*3540*/  IADD3 R3, PT, PT, -R16, RZ, RZ ;  /* 0x000000ff10037210 */ /* 0x000fe20007ffe1ff */
[----:B------:R-:W-:Y:S01]  /*3550*/  IMAD.MOV.U32 R2, RZ, RZ, RZ ;  /* 0x000000ffff027224 */ /* 0x000fe200078e00ff */
[----:B------:R-:W-:-:S05]  /*3560*/  DMUL.RP R8, R14, R8 ;  /* 0x000000080e087228 */ /* 0x000fca0000008000 */
[----:B------:R-:W-:-:S05]  /*3570*/  DFMA R2, R12, -R2, R14 ;  /* 0x800000020c02722b */ /* 0x000fca000000000e */
[----:B------:R-:W-:Y:S02]  /*3580*/  LOP3.LUT R7, R9, R7, RZ, 0x3c, !PT ;  /* 0x0000000709077212 */ /* 0x000fe400078e3cff */
[----:B------:R-:W-:-:S04]  /*3590*/  IADD3 R2, PT, PT, -R16, -0x43300000, RZ ;  /* 0xbcd0000010027810 */ /* 0x000fc80007ffe1ff */
[----:B------:R-:W-:-:S04]  /*35a0*/  FSETP.NEU.AND P0, PT, |R3|, R2, PT ;  /* 0x000000020300720b */ /* 0x000fc80003f0d200 */
[----:B------:R-:W-:Y:S02]  /*35b0*/  FSEL R12, R8, R12, !P0 ;  /* 0x0000000c080c7208 */ /* 0x000fe40004000000 */
[----:B------:R-:W-:Y:S01]  /*35c0*/  FSEL R13, R7, R13, !P0 ;  /* 0x0000000d070d7208 */ /* 0x000fe20004000000 */
[----:B------:R-:W-:Y:S06]  /*35d0*/  BRA `(.L_x_61) ;  /* 0x0000000000547947 */ /* 0x000fec0003800000 */
.L_x_60:
[----:B------:R-:W-:-:S14]  /*35e0*/  DSETP.NAN.AND P0, PT, R8, R8, PT ;  /* 0x000000080800722a */ /* 0x000fdc0003f08000 */
[----:B------:R-:W-:Y:S05]  /*35f0*/  @P0 BRA `(.L_x_62) ;  /* 0x0000000000440947 */ /* 0x000fea0003800000 */
[----:B------:R-:W-:-:S14]  /*3600*/  DSETP.NAN.AND P0, PT, R6, R6, PT ;  /* 0x000000060600722a */ /* 0x000fdc0003f08000 */
[----:B------:R-:W-:Y:S05]  /*3610*/  @P0 BRA `(.L_x_63) ;  /* 0x0000000000300947 */ /* 0x000fea0003800000 */
[----:B------:R-:W-:Y:S01]  /*3620*/  ISETP.NE.AND P0, PT, R21, R20, PT ;  /* 0x000000141500720c */ /* 0x000fe20003f05270 */
[----:B------:R-:W-:Y:S01]  /*3630*/  IMAD.MOV.U32 R13, RZ, RZ, -0x80000 ;  /* 0xfff80000ff0d7424 */ /* 0x000fe200078e00ff */
[----:B------:R-:W-:-:S11]  /*3640*/  MOV R12, 0x0 ;  /* 0x00000000000c7802 */ /* 0x000fd60000000f00 */
[----:B------:R-:W-:Y:S05]  /*3650*/  @!P0 BRA `(.L_x_61) ;  /* 0x0000000000348947 */ /* 0x000fea0003800000 */
[----:B------:R-:W-:Y:S02]  /*3660*/  ISETP.NE.AND P0, PT, R21, 0x7ff00000, PT ;  /* 0x7ff000001500780c */ /* 0x000fe40003f05270 */
[----:B------:R-:W-:Y:S02]  /*3670*/  LOP3.LUT R13, R9, 0x80000000, R7, 0x48, !PT ;  /* 0x80000000090d7812 */ /* 0x000fe400078e4807 */
[----:B------:R-:W-:-:S13]  /*3680*/  ISETP.EQ.OR P0, PT, R20, RZ, !P0 ;  /* 0x000000ff1400720c */ /* 0x000fda0004702670 */
[----:B------:R-:W-:Y:S02]  /*3690*/  @P0 LOP3.LUT R2, R13, 0x7ff00000, RZ, 0xfc, !PT ;  /* 0x7ff000000d020812 */ /* 0x000fe400078efcff */
[----:B------:R-:W-:Y:S01]  /*36a0*/  @!P0 MOV R12, RZ ;  /* 0x000000ff000c8202 */ /* 0x000fe20000000f00 */
[----:B------:R-:W-:Y:S01]  /*36b0*/  @P0 IMAD.MOV.U32 R12, RZ, RZ, RZ ;  /* 0x000000ffff0c0224 */ /* 0x000fe200078e00ff */
[----:B------:R-:W-:Y:S01]  /*36c0*/  @P0 MOV R13, R2 ;  /* 0x00000002000d0202 */ /* 0x000fe20000000f00 */
[----:B------:R-:W-:Y:S06]  /*36d0*/  BRA `(.L_x_61) ;  /* 0x0000000000147947 */ /* 0x000fec0003800000 */
.L_x_63:
[----:B------:R-:W-:Y:S01]  /*36e0*/  LOP3.LUT R13, R7, 0x80000, RZ, 0xfc, !PT ;  /* 0x00080000070d7812 */ /* 0x000fe200078efcff */
[----:B------:R-:W-:Y:S01]  /*36f0*/  IMAD.MOV.U32 R12, RZ, RZ, R6 ;  /* 0x000000ffff0c7224 */ /* 0x000fe200078e0006 */
[----:B------:R-:W-:Y:S06]  /*3700*/  BRA `(.L_x_61) ;  /* 0x0000000000087947 */ /* 0x000fec0003800000 */
.L_x_62:
[----:B------:R-:W-:Y:S02]  /*3710*/  LOP3.LUT R13, R9, 0x80000, RZ, 0xfc, !PT ;  /* 0x00080000090d7812 */ /* 0x000fe400078efcff */
[----:B------:R-:W-:-:S07]  /*3720*/  MOV R12, R8 ;  /* 0x00000008000c7202 */ /* 0x000fce0000000f00 */
.L_x_61:
[----:B------:R-:W-:Y:S05]  /*3730*/  BSYNC.RECONVERGENT B3 ;  /* 0x0000000000037941 */ /* 0x000fea0003800200 */
.L_x_59:
[----:B------:R-:W-:Y:S02]  /*3740*/  HFMA2 R3, -RZ, RZ, 0, 0 ;  /* 0x00000000ff037431 */ /* 0x000fe400000001ff */
[----:B------:R-:W-:-:S04]  /*3750*/  IMAD.MOV.U32 R2, RZ, RZ, R4 ;  /* 0x000000ffff027224 */ /* 0x000fc800078e0004 */
[----:B------:R-:W-:Y:S05]  /*3760*/  RET.REL.NODEC R2 `(batchGradientsKernel) ;  /* 0xffffffc802247950 */ /* 0x000fea0003c3ffff */
.L_x_64:
[----:B------:R-:W-:-:S00]  /*3770*/  BRA `(.L_x_64) ;  /* 0xfffffffc00fc7947 */ /* 0x000fc0000383ffff */
[----:B------:R-:W-:-:S00]  /*3780*/  NOP ;  /* 0x0000000000007918 */ /* 0x000fc00000000000 */
[----:B------:R-:W-:-:S00]  /*3790*/  NOP ;  /* 0x0000000000007918 */ /* 0x000fc00000000000 */
[----:B------:R-:W-:-:S00]  /*37a0*/  NOP ;  /* 0x0000000000007918 */ /* 0x000fc00000000000 */
[----:B------:R-:W-:-:S00]  /*37b0*/  NOP ;  /* 0x0000000000007918 */ /* 0x000fc00000000000 */
[----:B------:R-:W-:-:S00]  /*37c0*/  NOP ;  /* 0x0000000000007918 */ /* 0x000fc00000000000 */
[----:B------:R-:W-:-:S00]  /*37d0*/  NOP ;  /* 0x0000000000007918 */ /* 0x000fc00000000000 */
[----:B------:R-:W-:-:S00]  /*37e0*/  NOP ;  /* 0x0000000000007918 */ /* 0x000fc00000000000 */
[----:B------:R-:W-:-:S00]  /*37f0*/  NOP ;  /* 0x0000000000007918 */ /* 0x000fc00000000000 */
.L_x_101:


//--------------------- .nv.shared.reserved.0     --------------------------
	.section	.nv.shared.reserved.0,"aw",@nobits
	.weak		__nv_reservedSMEM_offset_0_alias
	.size		__nv_reservedSMEM_offset_0_alias, 0, 64
	.other		__nv_reservedSMEM_offset_0_alias,@"STO_CUDA_RESERVED_SHARED STV_DEFAULT"
__nv_reservedSMEM_offset_0_alias:
	.zero		0
	.zero		64


//--------------------- .nv.constant0.batchGradientsKernel --------------------------
	.section	.nv.constant0.batchGradientsKernel,"a",@progbits
	.sectionflags	@""
	.align	4
.nv.constant0.batchGradientsKernel:
	.zero		964


//--------------------- SYMBOLS --------------------------

	.type		.nv.reservedSmem.offset0,@object
	.size		.nv.reservedSmem.offset0,0x4
